def matmul_kernel(
    a_ptr,
    b_ptr,
    c_ptr,
    M,
    N,
    K,
    stride_am,
    stride_ak,
    stride_bk,
    stride_bn,
    stride_cm,
    stride_cn,
    BLOCK_M: tl.constexpr,
    BLOCK_N: tl.constexpr,
    BLOCK_K: tl.constexpr,
    GROUP_M: tl.constexpr,
):
    pid = tl.program_id(axis=0)
    num_pid_m = tl.cdiv(M, BLOCK_M)
    num_pid_n = tl.cdiv(N, BLOCK_N)
    num_pid_in_group = GROUP_M * num_pid_n
    group_id = pid // num_pid_in_group
    first_pid_m = group_id * GROUP_M
    group_size_m = min(num_pid_m - first_pid_m, GROUP_M)
    pid_m = first_pid_m + ((pid % num_pid_in_group) % group_size_m)
    pid_n = (pid % num_pid_in_group) // group_size_m

    offs_am = (pid_m * BLOCK_M + tl.arange(0, BLOCK_M)) % M
    offs_bn = (pid_n * BLOCK_N + tl.arange(0, BLOCK_N)) % N
    offs_k = tl.arange(0, BLOCK_K)
    a_ptrs = a_ptr + offs_am[:, None] * stride_am + offs_k[None, :] * stride_ak
    b_ptrs = b_ptr + offs_k[:, None] * stride_bk + offs_bn[None, :] * stride_bn

    acc = tl.zeros((BLOCK_M, BLOCK_N), dtype=tl.float32)
    for kk in range(0, tl.cdiv(K, BLOCK_K)):
        a = tl.load(a_ptrs, mask=offs_k[None, :] < K - kk * BLOCK_K, other=0.0)
        b = tl.load(b_ptrs, mask=offs_k[:, None] < K - kk * BLOCK_K, other=0.0)
        acc = tl.dot(a, b, acc)
        a_ptrs += BLOCK_K * stride_ak
        b_ptrs += BLOCK_K * stride_bk

    c = acc.to(c_ptr.dtype.element_ty)
    offs_cm = pid_m * BLOCK_M + tl.arange(0, BLOCK_M)
    offs_cn = pid_n * BLOCK_N + tl.arange(0, BLOCK_N)
    c_ptrs = c_ptr + offs_cm[:, None] * stride_cm + offs_cn[None, :] * stride_cn
    mask = (offs_cm[:, None] < M) & (offs_cn[None, :] < N)
    tl.store(c_ptrs, c, mask=mask)

# config = {"BLOCK_K": 64, "BLOCK_M": 256, "BLOCK_N": 64, "GROUP_M": 8, "arch": "sm_80", "dtype": "bf16", "num_ctas": 1, "num_stages": 3, "num_warps": 8}
# arch = sm_80


// ===== COMPILED SASS (sm_80) =====

	.target	sm_80

	.elftype	@"ET_EXEC"


//--------------------- .note.nv.tkinfo           --------------------------
	.section	.note.nv.tkinfo,"",@"SHT_NOTE"
	.sectionflags	@"SHF_NOTE_NV_TKINFO"
	.tkinfo
        /*0018*/ 	.word	0x00000002
        /*0030*/ 	.string	""
        /*0030*/ 	.string	"ptxas"
        /*0030*/ 	.string	"Cuda compilation tools, release 13.0, V13.0.88"
        /*0030*/ 	.string	"Build cuda_13.0.r13.0/compiler.36424714_0"
        /*0030*/ 	.string	"-v  -suppress-debug-info  -lineinfo  -arch sm_80 "



//--------------------- .note.nv.cuinfo           --------------------------
	.section	.note.nv.cuinfo,"",@"SHT_NOTE"
	.sectionflags	@"SHF_NOTE_NV_CUINFO"
        /*0018*/ 	.short	0x0002
        /*001a*/ 	.short	0x0050
        /*001c*/ 	.short	0x0082
	.zero		2


//--------------------- .nv.info                  --------------------------
	.section	.nv.info,"",@"SHT_CUDA_INFO"
	.align	4


	//----- nvinfo : EIATTR_REGCOUNT
	.align		4
        /*0000*/ 	.byte	0x04, 0x2f
        /*0002*/ 	.short	(.L_1 - .L_0)
	.align		4
.L_0:
        /*0004*/ 	.word	index@(matmul_kernel)
        /*0008*/ 	.word	0x000000fe


	//----- nvinfo : EIATTR_FRAME_SIZE
	.align		4
.L_1:
        /*000c*/ 	.byte	0x04, 0x11
        /*000e*/ 	.short	(.L_3 - .L_2)
	.align		4
.L_2:
        /*0010*/ 	.word	index@(matmul_kernel)
        /*0014*/ 	.word	0x00000000


	//----- nvinfo : EIATTR_MIN_STACK_SIZE
	.align		4
.L_3:
        /*0018*/ 	.byte	0x04, 0x12
        /*001a*/ 	.short	(.L_5 - .L_4)
	.align		4
.L_4:
        /*001c*/ 	.word	index@(matmul_kernel)
        /*0020*/ 	.word	0x00000000
.L_5:


//--------------------- .nv.info.matmul_kernel    --------------------------
	.section	.nv.info.matmul_kernel,"",@"SHT_CUDA_INFO"
	.sectionflags	@""
	.align	4


	//----- nvinfo : EIATTR_CUDA_API_VERSION
	.align		4
        /*0000*/ 	.byte	0x04, 0x37
        /*0002*/ 	.short	(.L_7 - .L_6)
.L_6:
        /*0004*/ 	.word	0x00000082


	//----- nvinfo : EIATTR_SW2861232_WAR
	.align		4
.L_7:
        /*0008*/ 	.byte	0x01, 0x35
	.zero		2


	//----- nvinfo : EIATTR_PARAM_CBANK
	.align		4
        /*000c*/ 	.byte	0x04, 0x0a
        /*000e*/ 	.short	(.L_9 - .L_8)
	.align		4
.L_8:
        /*0010*/ 	.word	index@(.nv.constant0.matmul_kernel)
        /*0014*/ 	.short	0x0160
        /*0016*/ 	.short	0x0050


	//----- nvinfo : EIATTR_CBANK_PARAM_SIZE
	.align		4
.L_9:
        /*0018*/ 	.byte	0x03, 0x19
        /*001a*/ 	.short	0x0050


	//----- nvinfo : EIATTR_KPARAM_INFO
	.align		4
        /*001c*/ 	.byte	0x04, 0x17
        /*001e*/ 	.short	(.L_11 - .L_10)
.L_10:
        /*0020*/ 	.word	0x00000000
        /*0024*/ 	.short	0x000d
        /*0026*/ 	.short	0x0048
        /*0028*/ 	.byte	0x00, 0xf4, 0x21, 0x00


	//----- nvinfo : EIATTR_KPARAM_INFO
	.align		4
.L_11:
        /*002c*/ 	.byte	0x04, 0x17
        /*002e*/ 	.short	(.L_13 - .L_12)
.L_12:
        /*0030*/ 	.word	0x00000000
        /*0034*/ 	.short	0x000c
        /*0036*/ 	.short	0x0040
        /*0038*/ 	.byte	0x00, 0xf4, 0x21, 0x00


	//----- nvinfo : EIATTR_KPARAM_INFO
	.align		4
.L_13:
        /*003c*/ 	.byte	0x04, 0x17
        /*003e*/ 	.short	(.L_15 - .L_14)
.L_14:
        /*0040*/ 	.word	0x00000000
        /*0044*/ 	.short	0x000b
        /*0046*/ 	.short	0x0038
        /*0048*/ 	.byte	0x00, 0xf0, 0x11, 0x00


	//----- nvinfo : EIATTR_KPARAM_INFO
	.align		4
.L_15:
        /*004c*/ 	.byte	0x04, 0x17
        /*004e*/ 	.short	(.L_17 - .L_16)
.L_16:
        /*0050*/ 	.word	0x00000000
        /*0054*/ 	.short	0x000a
        /*0056*/ 	.short	0x0034
        /*0058*/ 	.byte	0x00, 0xf0, 0x11, 0x00


	//----- nvinfo : EIATTR_KPARAM_INFO
	.align		4
.L_17:
        /*005c*/ 	.byte	0x04, 0x17
        /*005e*/ 	.short	(.L_19 - .L_18)
.L_18:
        /*0060*/ 	.word	0x00000000
        /*0064*/ 	.short	0x0009
        /*0066*/ 	.short	0x0030
        /*0068*/ 	.byte	0x00, 0xf0, 0x11, 0x00


	//----- nvinfo : EIATTR_KPARAM_INFO
	.align		4
.L_19:
        /*006c*/ 	.byte	0x04, 0x17
        /*006e*/ 	.short	(.L_21 - .L_20)
.L_20:
        /*0070*/ 	.word	0x00000000
        /*0074*/ 	.short	0x0008
        /*0076*/ 	.short	0x002c
        /*0078*/ 	.byte	0x00, 0xf0, 0x11, 0x00


	//----- nvinfo : EIATTR_KPARAM_INFO
	.align		4
.L_21:
        /*007c*/ 	.byte	0x04, 0x17
        /*007e*/ 	.short	(.L_23 - .L_22)
.L_22:
        /*0080*/ 	.word	0x00000000
        /*0084*/ 	.short	0x0007
        /*0086*/ 	.short	0x0028
        /*0088*/ 	.byte	0x00, 0xf0, 0x11, 0x00


	//----- nvinfo : EIATTR_KPARAM_INFO
	.align		4
.L_23:
        /*008c*/ 	.byte	0x04, 0x17
        /*008e*/ 	.short	(.L_25 - .L_24)
.L_24:
        /*0090*/ 	.word	0x00000000
        /*0094*/ 	.short	0x0006
        /*0096*/ 	.short	0x0024
        /*0098*/ 	.byte	0x00, 0xf0, 0x11, 0x00


	//----- nvinfo : EIATTR_KPARAM_INFO
	.align		4
.L_25:
        /*009c*/ 	.byte	0x04, 0x17
        /*009e*/ 	.short	(.L_27 - .L_26)
.L_26:
        /*00a0*/ 	.word	0x00000000
        /*00a4*/ 	.short	0x0005
        /*00a6*/ 	.short	0x0020
        /*00a8*/ 	.byte	0x00, 0xf0, 0x11, 0x00


	//----- nvinfo : EIATTR_KPARAM_INFO
	.align		4
.L_27:
        /*00ac*/ 	.byte	0x04, 0x17
        /*00ae*/ 	.short	(.L_29 - .L_28)
.L_28:
        /*00b0*/ 	.word	0x00000000
        /*00b4*/ 	.short	0x0004
        /*00b6*/ 	.short	0x001c
        /*00b8*/ 	.byte	0x00, 0xf0, 0x11, 0x00


	//----- nvinfo : EIATTR_KPARAM_INFO
	.align		4
.L_29:
        /*00bc*/ 	.byte	0x04, 0x17
        /*00be*/ 	.short	(.L_31 - .L_30)
.L_30:
        /*00c0*/ 	.word	0x00000000
        /*00c4*/ 	.short	0x0003
        /*00c6*/ 	.short	0x0018
        /*00c8*/ 	.byte	0x00, 0xf0, 0x11, 0x00


	//----- nvinfo : EIATTR_KPARAM_INFO
	.align		4
.L_31:
        /*00cc*/ 	.byte	0x04, 0x17
        /*00ce*/ 	.short	(.L_33 - .L_32)
.L_32:
        /*00d0*/ 	.word	0x00000000
        /*00d4*/ 	.short	0x0002
        /*00d6*/ 	.short	0x0010
        /*00d8*/ 	.byte	0x00, 0xf4, 0x21, 0x00


	//----- nvinfo : EIATTR_KPARAM_INFO
	.align		4
.L_33:
        /*00dc*/ 	.byte	0x04, 0x17
        /*00de*/ 	.short	(.L_35 - .L_34)
.L_34:
        /*00e0*/ 	.word	0x00000000
        /*00e4*/ 	.short	0x0001
        /*00e6*/ 	.short	0x0008
        /*00e8*/ 	.byte	0x00, 0xf4, 0x21, 0x00


	//----- nvinfo : EIATTR_KPARAM_INFO
	.align		4
.L_35:
        /*00ec*/ 	.byte	0x04, 0x17
        /*00ee*/ 	.short	(.L_37 - .L_36)
.L_36:
        /*00f0*/ 	.word	0x00000000
        /*00f4*/ 	.short	0x0000
        /*00f6*/ 	.short	0x0000
        /*00f8*/ 	.byte	0x00, 0xf4, 0x21, 0x00


	//----- nvinfo : EIATTR_MAXREG_COUNT
	.align		4
.L_37:
        /*00fc*/ 	.byte	0x03, 0x1b
        /*00fe*/ 	.short	0x00ff


	//----- nvinfo : EIATTR_NUM_BARRIERS
	.align		4
        /*0100*/ 	.byte	0x02, 0x4c
        /*0102*/ 	.byte	0x01
	.zero		1


	//----- nvinfo : EIATTR_MERCURY_ISA_VERSION
	.align		4
        /*0104*/ 	.byte	0x03, 0x5f
        /*0106*/ 	.short	0x0000


	//----- nvinfo : EIATTR_EXIT_INSTR_OFFSETS
	.align		4
        /*0108*/ 	.byte	0x04, 0x1c
        /*010a*/ 	.short	(.L_39 - .L_38)


	//   ....[0]....
.L_38:
        /*010c*/ 	.word	0x00006140


	//   ....[1]....
        /*0110*/ 	.word	0x00006170


	//----- nvinfo : EIATTR_REQNTID
	.align		4
.L_39:
        /*0114*/ 	.byte	0x04, 0x10
        /*0116*/ 	.short	(.L_41 - .L_40)
.L_40:
        /*0118*/ 	.word	0x00000100
        /*011c*/ 	.word	0x00000001
        /*0120*/ 	.word	0x00000001
.L_41:


//--------------------- .nv.callgraph             --------------------------
	.section	.nv.callgraph,"",@"SHT_CUDA_CALLGRAPH"
	.align	4
	.sectionentsize	8
	.align		4
        /*0000*/ 	.word	0x00000000
	.align		4
        /*0004*/ 	.word	0xffffffff
	.align		4
        /*0008*/ 	.word	0x00000000
	.align		4
        /*000c*/ 	.word	0xfffffffe
	.align		4
        /*0010*/ 	.word	0x00000000
	.align		4
        /*0014*/ 	.word	0xfffffffd
	.align		4
        /*0018*/ 	.word	0x00000000
	.align		4
        /*001c*/ 	.word	0xfffffffc


//--------------------- .nv.rel.action            --------------------------
	.section	.nv.rel.action,"",@"SHT_CUDA_RELOCINFO"
	.align	8
	.sectionentsize	8
        /*0000*/ 	.byte	0x73, 0x00, 0x00, 0x00, 0x00, 0x00, 0x00, 0x00, 0x00, 0x00, 0x00, 0x11, 0x25, 0x00, 0x05, 0x36


//--------------------- .nv.constant0.matmul_kernel --------------------------
	.section	.nv.constant0.matmul_kernel,"a",@progbits
	.sectionflags	@""
	.align	4
.nv.constant0.matmul_kernel:
	.zero		432


//--------------------- .text.matmul_kernel       --------------------------
	.section	.text.matmul_kernel,"ax",@progbits
	.sectioninfo	@"SHI_REGISTERS=254"
	.align	128
        .global         matmul_kernel
        .type           matmul_kernel,@function
        .size           matmul_kernel,(.L_x_5 - matmul_kernel)
        .other          matmul_kernel,@"STO_CUDA_ENTRY STV_DEFAULT"
matmul_kernel:
.text.matmul_kernel:
[----:B------:R-:W-:Y:S02]  /*0000*/  IMAD.MOV.U32 R1, RZ, RZ, c[0x0][0x28] ;  /* 0x00000a00ff017624 */ /* 0x000fe400078e00ff */
[----:B------:R-:W-:Y:S01]  /*0010*/  IMAD.MOV.U32 R0, RZ, RZ, c[0x0][0x17c] ;  /* 0x00005f00ff007624 */ /* 0x000fe200078e00ff */
[----:B------:R-:W0:Y:S01]  /*0020*/  S2R R5, SR_CTAID.X ;  /* 0x0000000000057919 */ /* 0x000e220000002500 */
[----:B------:R-:W-:Y:S01]  /*0030*/  IMAD.MOV.U32 R198, RZ, RZ, c[0x0][0x180] ;  /* 0x00006000ffc67624 */ /* 0x000fe200078e00ff */
[----:B------:R-:W-:Y:S01]  /*0040*/  ULDC.64 UR4, c[0x0][0x118] ;  /* 0x0000460000047ab9 */ /* 0x000fe20000000a00 */
[----:B------:R-:W-:Y:S01]  /*0050*/  IMAD.MOV.U32 R202, RZ, RZ, c[0x0][0x180] ;  /* 0x00006000ffca7624 */ /* 0x000fe200078e00ff */
[----:B------:R-:W-:Y:S02]  /*0060*/  IADD3 R0, R0, 0x3f, RZ ;  /* 0x0000003f00007810 */ /* 0x000fe40007ffe0ff */
[----:B------:R-:W-:Y:S02]  /*0070*/  IADD3 R198, R198, 0x3f, RZ ;  /* 0x0000003fc6c67810 */ /* 0x000fe40007ffe0ff */
[----:B------:R-:W-:-:S04]  /*0080*/  SHF.R.S32.HI R3, RZ, 0x1f, R0 ;  /* 0x0000001fff037819 */ /* 0x000fc80000011400 */
[----:B------:R-:W-:-:S04]  /*0090*/  LEA.HI R3, R3, R0, RZ, 0x6 ;  /* 0x0000000003037211 */ /* 0x000fc800078f30ff */
[----:B------:R-:W-:-:S05]  /*00a0*/  SHF.R.S32.HI R3, RZ, 0x6, R3 ;  /* 0x00000006ff037819 */ /* 0x000fca0000011403 */
[----:B------:R-:W-:Y:S01]  /*00b0*/  IMAD.SHL.U32 R4, R3, 0x8, RZ ;  /* 0x0000000803047824 */ /* 0x000fe200078e00ff */
[----:B0-----:R-:W-:-:S04]  /*00c0*/  IABS R8, R5 ;  /* 0x0000000500087213 */ /* 0x001fc80000000000 */
[-C--:B------:R-:W-:Y:S02]  /*00d0*/  IABS R7, R4.reuse ;  /* 0x0000000400077213 */ /* 0x080fe40000000000 */
[----:B------:R-:W-:Y:S02]  /*00e0*/  IABS R10, R4 ;  /* 0x00000004000a7213 */ /* 0x000fe40000000000 */
[----:B------:R-:W0:Y:S08]  /*00f0*/  I2F.RP R0, R7 ;  /* 0x0000000700007306 */ /* 0x000e300000209400 */
[----:B0-----:R-:W0:Y:S02]  /*0100*/  MUFU.RCP R0, R0 ;  /* 0x0000000000007308 */ /* 0x001e240000001000 */
[----:B0-----:R-:W-:Y:S01]  /*0110*/  IADD3 R2, R0, 0xffffffe, RZ ;  /* 0x0ffffffe00027810 */ /* 0x001fe20007ffe0ff */
[----:B------:R-:W-:-:S05]  /*0120*/  IMAD.MOV R0, RZ, RZ, -R10 ;  /* 0x000000ffff007224 */ /* 0x000fca00078e0a0a */
[----:B------:R0:W1:Y:S02]  /*0130*/  F2I.FTZ.U32.TRUNC.NTZ R3, R2 ;  /* 0x0000000200037305 */ /* 0x000064000021f000 */
[----:B0-----:R-:W-:Y:S02]  /*0140*/  IMAD.MOV.U32 R2, RZ, RZ, RZ ;  /* 0x000000ffff027224 */ /* 0x001fe400078e00ff */
[----:B-1----:R-:W-:-:S04]  /*0150*/  IMAD.MOV R6, RZ, RZ, -R3 ;  /* 0x000000ffff067224 */ /* 0x002fc800078e0a03 */
[----:B------:R-:W-:Y:S02]  /*0160*/  IMAD R9, R6, R7, RZ ;  /* 0x0000000706097224 */ /* 0x000fe400078e02ff */
[----:B------:R-:W-:Y:S02]  /*0170*/  IMAD.MOV.U32 R6, RZ, RZ, R8 ;  /* 0x000000ffff067224 */ /* 0x000fe400078e0008 */
[----:B------:R-:W-:-:S06]  /*0180*/  IMAD.HI.U32 R3, R3, R9, R2 ;  /* 0x0000000903037227 */ /* 0x000fcc00078e0002 */
[----:B------:R-:W-:-:S04]  /*0190*/  IMAD.HI.U32 R3, R3, R6, RZ ;  /* 0x0000000603037227 */ /* 0x000fc800078e00ff */
[----:B------:R-:W-:-:S05]  /*01a0*/  IMAD R0, R3, R0, R6 ;  /* 0x0000000003007224 */ /* 0x000fca00078e0206 */
[----:B------:R-:W-:-:S13]  /*01b0*/  ISETP.GT.U32.AND P1, PT, R7, R0, PT ;  /* 0x000000000700720c */ /* 0x000fda0003f24070 */
[----:B------:R-:W-:Y:S01]  /*01c0*/  @!P1 IMAD.IADD R0, R0, 0x1, -R7 ;  /* 0x0000000100009824 */ /* 0x000fe200078e0a07 */
[----:B------:R-:W-:Y:S02]  /*01d0*/  @!P1 IADD3 R3, R3, 0x1, RZ ;  /* 0x0000000103039810 */ /* 0x000fe40007ffe0ff */
[----:B------:R-:W-:Y:S02]  /*01e0*/  ISETP.NE.AND P1, PT, R4, RZ, PT ;  /* 0x000000ff0400720c */ /* 0x000fe40003f25270 */
[----:B------:R-:W-:Y:S02]  /*01f0*/  ISETP.GE.U32.AND P0, PT, R0, R7, PT ;  /* 0x000000070000720c */ /* 0x000fe40003f06070 */
[----:B------:R-:W-:-:S04]  /*0200*/  LOP3.LUT R0, R5, R4, RZ, 0x3c, !PT ;  /* 0x0000000405007212 */ /* 0x000fc800078e3cff */
[----:B------:R-:W-:Y:S01]  /*0210*/  ISETP.GE.AND P2, PT, R0, RZ, PT ;  /* 0x000000ff0000720c */ /* 0x000fe20003f46270 */
[----:B------:R-:W-:-:S05]  /*0220*/  IMAD.MOV.U32 R0, RZ, RZ, c[0x0][0x178] ;  /* 0x00005e00ff007624 */ /* 0x000fca00078e00ff */
[----:B------:R-:W-:Y:S02]  /*0230*/  IADD3 R0, R0, 0xff, RZ ;  /* 0x000000ff00007810 */ /* 0x000fe40007ffe0ff */
[----:B------:R-:W-:-:S05]  /*0240*/  @P0 IADD3 R3, R3, 0x1, RZ ;  /* 0x0000000103030810 */ /* 0x000fca0007ffe0ff */
[----:B------:R-:W-:Y:S01]  /*0250*/  IMAD.MOV.U32 R2, RZ, RZ, R3 ;  /* 0x000000ffff027224 */ /* 0x000fe200078e0003 */
[----:B------:R-:W-:-:S03]  /*0260*/  SHF.R.S32.HI R3, RZ, 0x1f, R0 ;  /* 0x0000001fff037819 */ /* 0x000fc60000011400 */
[----:B------:R-:W-:Y:S01]  /*0270*/  @!P2 IMAD.MOV R2, RZ, RZ, -R2 ;  /* 0x000000ffff02a224 */ /* 0x000fe200078e0a02 */
[----:B------:R-:W-:Y:S02]  /*0280*/  @!P1 LOP3.LUT R2, RZ, R4, RZ, 0x33, !PT ;  /* 0x00000004ff029212 */ /* 0x000fe400078e33ff */
[----:B------:R-:W-:-:S03]  /*0290*/  LEA.HI R3, R3, R0, RZ, 0x8 ;  /* 0x0000000003037211 */ /* 0x000fc600078f40ff */
[----:B------:R-:W-:Y:S02]  /*02a0*/  IMAD.SHL.U32 R8, R2, 0x8, RZ ;  /* 0x0000000802087824 */ /* 0x000fe400078e00ff */
[----:B------:R-:W-:-:S03]  /*02b0*/  IMAD.MOV R2, RZ, RZ, -R2 ;  /* 0x000000ffff027224 */ /* 0x000fc600078e0a02 */
[----:B------:R-:W-:Y:S01]  /*02c0*/  LEA.HI.SX32 R3, R3, -R8, 0x18 ;  /* 0x8000000803037211 */ /* 0x000fe200078fc2ff */
[----:B------:R-:W-:-:S03]  /*02d0*/  IMAD R4, R4, R2, R5 ;  /* 0x0000000204047224 */ /* 0x000fc600078e0205 */
[----:B------:R-:W-:Y:S02]  /*02e0*/  IMNMX R11, R3, 0x8, PT ;  /* 0x00000008030b7817 */ /* 0x000fe40003800200 */
[----:B------:R-:W-:Y:S02]  /*02f0*/  IABS R9, R4 ;  /* 0x0000000400097213 */ /* 0x000fe40000000000 */
[----:B------:R-:W-:-:S04]  /*0300*/  IABS R7, R11 ;  /* 0x0000000b00077213 */ /* 0x000fc80000000000 */
[----:B------:R-:W0:Y:S08]  /*0310*/  I2F.RP R0, R7 ;  /* 0x0000000700007306 */ /* 0x000e300000209400 */
[----:B0-----:R-:W0:Y:S02]  /*0320*/  MUFU.RCP R0, R0 ;  /* 0x0000000000007308 */ /* 0x001e240000001000 */
[----:B0-----:R-:W-:-:S06]  /*0330*/  IADD3 R3, R0, 0xffffffe, RZ ;  /* 0x0ffffffe00037810 */ /* 0x001fcc0007ffe0ff */
[----:B------:R-:W0:Y:S02]  /*0340*/  F2I.FTZ.U32.TRUNC.NTZ R3, R3 ;  /* 0x0000000300037305 */ /* 0x000e24000021f000 */
[----:B0-----:R-:W-:-:S04]  /*0350*/  IMAD.MOV R6, RZ, RZ, -R3 ;  /* 0x000000ffff067224 */ /* 0x001fc800078e0a03 */
[----:B------:R-:W-:Y:S01]  /*0360*/  IMAD.MOV.U32 R2, RZ, RZ, R6 ;  /* 0x000000ffff027224 */ /* 0x000fe200078e0006 */
[----:B------:R-:W-:-:S03]  /*0370*/  IABS R6, R11 ;  /* 0x0000000b00067213 */ /* 0x000fc60000000000 */
[----:B------:R-:W-:Y:S02]  /*0380*/  IMAD R5, R2, R7, RZ ;  /* 0x0000000702057224 */ /* 0x000fe400078e02ff */
[----:B------:R-:W-:Y:S02]  /*0390*/  IMAD.MOV.U32 R2, RZ, RZ, RZ ;  /* 0x000000ffff027224 */ /* 0x000fe400078e00ff */
[----:B------:R-:W-:Y:S02]  /*03a0*/  IMAD.MOV R0, RZ, RZ, -R6 ;  /* 0x000000ffff007224 */ /* 0x000fe400078e0a06 */
[----:B------:R-:W-:Y:S01]  /*03b0*/  IMAD.HI.U32 R2, R3, R5, R2 ;  /* 0x0000000503027227 */ /* 0x000fe200078e0002 */
[----:B------:R-:W0:Y:S05]  /*03c0*/  S2R R6, SR_TID.X ;  /* 0x0000000000067919 */ /* 0x000e2a0000002100 */
[----:B------:R-:W-:-:S04]  /*03d0*/  IMAD.HI.U32 R2, R2, R9, RZ ;  /* 0x0000000902027227 */ /* 0x000fc800078e00ff */
[----:B------:R-:W-:-:S05]  /*03e0*/  IMAD R0, R2, R0, R9 ;  /* 0x0000000002007224 */ /* 0x000fca00078e0209 */
[----:B------:R-:W-:Y:S02]  /*03f0*/  ISETP.GT.U32.AND P1, PT, R7, R0, PT ;  /* 0x000000000700720c */ /* 0x000fe40003f24070 */
[----:B0-----:R-:W-:-:S11]  /*0400*/  LOP3.LUT R201, R6, 0xff, RZ, 0xc0, !PT ;  /* 0x000000ff06c97812 */ /* 0x001fd600078ec0ff */
[----:B------:R-:W-:Y:S01]  /*0410*/  @!P1 IMAD.IADD R0, R0, 0x1, -R7 ;  /* 0x0000000100009824 */ /* 0x000fe200078e0a07 */
[----:B------:R-:W-:Y:S02]  /*0420*/  @!P1 IADD3 R2, R2, 0x1, RZ ;  /* 0x0000000102029810 */ /* 0x000fe40007ffe0ff */
[----:B------:R-:W-:Y:S02]  /*0430*/  ISETP.NE.AND P1, PT, R11, RZ, PT ;  /* 0x000000ff0b00720c */ /* 0x000fe40003f25270 */
[----:B------:R-:W-:Y:S02]  /*0440*/  ISETP.GE.U32.AND P0, PT, R0, R7, PT ;  /* 0x000000070000720c */ /* 0x000fe40003f06070 */
[----:B------:R-:W-:-:S04]  /*0450*/  LOP3.LUT R0, R4, R11, RZ, 0x3c, !PT ;  /* 0x0000000b04007212 */ /* 0x000fc800078e3cff */
[----:B------:R-:W-:-:S07]  /*0460*/  ISETP.GE.AND P2, PT, R0, RZ, PT ;  /* 0x000000ff0000720c */ /* 0x000fce0003f46270 */
[----:B------:R-:W-:Y:S02]  /*0470*/  @P0 IADD3 R2, R2, 0x1, RZ ;  /* 0x0000000102020810 */ /* 0x000fe40007ffe0ff */
[----:B------:R-:W-:-:S04]  /*0480*/  ISETP.GT.AND P0, PT, R198, 0x3f, PT ;  /* 0x0000003fc600780c */ /* 0x000fc80003f04270 */
[----:B------:R-:W-:Y:S01]  /*0490*/  @!P2 IMAD.MOV R2, RZ, RZ, -R2 ;  /* 0x000000ffff02a224 */ /* 0x000fe200078e0a02 */
[----:B------:R-:W-:-:S05]  /*04a0*/  @!P1 LOP3.LUT R2, RZ, R11, RZ, 0x33, !PT ;  /* 0x0000000bff029212 */ /* 0x000fca00078e33ff */
[----:B------:R-:W-:Y:S02]  /*04b0*/  IMAD.MOV R0, RZ, RZ, -R2 ;  /* 0x000000ffff007224 */ /* 0x000fe400078e0a02 */
[----:B------:R-:W-:Y:S02]  /*04c0*/  IMAD.SHL.U32 R5, R2, 0x40, RZ ;  /* 0x0000004002057824 */ /* 0x000fe400078e00ff */
[----:B------:R-:W-:-:S04]  /*04d0*/  IMAD R0, R11, R0, R4 ;  /* 0x000000000b007224 */ /* 0x000fc800078e0204 */
[----:B------:R-:W-:-:S04]  /*04e0*/  IMAD.IADD R0, R8, 0x1, R0 ;  /* 0x0000000108007824 */ /* 0x000fc800078e0200 */
[----:B------:R-:W-:Y:S01]  /*04f0*/  IMAD R4, R0, 0x100, R201 ;  /* 0x0000010000047824 */ /* 0x000fe200078e02c9 */
[----:B------:R-:W-:Y:S05]  /*0500*/  @P0 BRA `(.L_x_0) ;  /* 0x0000012000000947 */ /* 0x000fea0003800000 */
[----:B------:R-:W-:Y:S01]  /*0510*/  IMAD.SHL.U32 R3, R6, 0x20, RZ ;  /* 0x0000002006037824 */ /* 0x000fe200078e00ff */
[----:B------:R-:W-:Y:S01]  /*0520*/  CS2R R60, SRZ ;  /* 0x00000000003c7805 */ /* 0x000fe2000001ff00 */
        /* <DEDUP_REMOVED lines=15> */
[----:B------:R-:W-:Y:S05]  /*0620*/  BRA `(.L_x_1) ;  /* 0x00003f0000007947 */ /* 0x000fea0003800000 */
.L_x_0:
[----:B------:R-:W-:Y:S01]  /*0630*/  IABS R26, c[0x0][0x17c] ;  /* 0x00005f00001a7a13 */ /* 0x000fe20000000000 */
[----:B------:R-:W-:Y:S01]  /*0640*/  CS2R R68, SRZ ;  /* 0x0000000000447805 */ /* 0x000fe2000001ff00 */
[----:B------:R-:W-:Y:S01]  /*0650*/  IABS R25, c[0x0][0x178] ;  /* 0x00005e0000197a13 */ /* 0x000fe20000000000 */
[----:B------:R-:W-:Y:S01]  /*0660*/  CS2R R70, SRZ ;  /* 0x0000000000467805 */ /* 0x000fe2000001ff00 */
[----:B------:R-:W0:Y:S01]  /*0670*/  I2F.RP R7, R26 ;  /* 0x0000001a00077306 */ /* 0x000e220000209400 */
[----:B------:R-:W-:Y:S01]  /*0680*/  SHF.R.U32.HI R2, RZ, 0x6, R6 ;  /* 0x00000006ff027819 */ /* 0x000fe20000011606 */
[----:B------:R-:W-:Y:S01]  /*0690*/  CS2R R60, SRZ ;  /* 0x00000000003c7805 */ /* 0x000fe2000001ff00 */
[----:B------:R-:W-:Y:S01]  /*06a0*/  LOP3.LUT R200, R6, 0x3f, RZ, 0xc0, !PT ;  /* 0x0000003f06c87812 */ /* 0x000fe200078ec0ff */
[----:B------:R-:W-:Y:S01]  /*06b0*/  CS2R R62, SRZ ;  /* 0x00000000003e7805 */ /* 0x000fe2000001ff00 */
[----:B------:R-:W-:Y:S01]  /*06c0*/  SGXT.U32 R2, R2, 0x2 ;  /* 0x000000020202781a */ /* 0x000fe20000000000 */
[----:B------:R-:W-:Y:S01]  /*06d0*/  CS2R R56, SRZ ;  /* 0x0000000000387805 */ /* 0x000fe2000001ff00 */
[----:B------:R-:W-:Y:S01]  /*06e0*/  CS2R R58, SRZ ;  /* 0x00000000003a7805 */ /* 0x000fe2000001ff00 */
[----:B------:R-:W1:Y:S01]  /*06f0*/  I2F.RP R0, R25 ;  /* 0x0000001900007306 */ /* 0x000e620000209400 */
[----:B------:R-:W-:Y:S01]  /*0700*/  LOP3.LUT R23, R5, R2, RZ, 0xfc, !PT ;  /* 0x0000000205177212 */ /* 0x000fe200078efcff */
[----:B------:R-:W-:Y:S01]  /*0710*/  IMAD.MOV.U32 R2, RZ, RZ, RZ ;  /* 0x000000ffff027224 */ /* 0x000fe200078e00ff */
[----:B------:R-:W-:Y:S01]  /*0720*/  CS2R R38, SRZ ;  /* 0x0000000000267805 */ /* 0x000fe2000001ff00 */
[----:B------:R-:W-:Y:S01]  /*0730*/  CS2R R40, SRZ ;  /* 0x0000000000287805 */ /* 0x000fe2000001ff00 */
[C---:B------:R-:W-:Y:S01]  /*0740*/  LOP3.LUT R8, R23.reuse, 0x3c, RZ, 0xfc, !PT ;  /* 0x0000003c17087812 */ /* 0x040fe200078efcff */
[----:B------:R-:W-:Y:S01]  /*0750*/  CS2R R42, SRZ ;  /* 0x00000000002a7805 */ /* 0x000fe2000001ff00 */
[C---:B------:R-:W-:Y:S01]  /*0760*/  LOP3.LUT R13, R23.reuse, 0x38, RZ, 0xfc, !PT ;  /* 0x00000038170d7812 */ /* 0x040fe200078efcff */
[----:B0-----:R-:W0:Y:S01]  /*0770*/  MUFU.RCP R7, R7 ;  /* 0x0000000700077308 */ /* 0x001e220000001000 */
[----:B------:R-:W-:Y:S01]  /*0780*/  IABS R11, R8 ;  /* 0x00000008000b7213 */ /* 0x000fe20000000000 */
[----:B------:R-:W-:Y:S01]  /*0790*/  CS2R R44, SRZ ;  /* 0x00000000002c7805 */ /* 0x000fe2000001ff00 */
[----:B------:R-:W-:Y:S01]  /*07a0*/  IABS R12, R13 ;  /* 0x0000000d000c7213 */ /* 0x000fe20000000000 */
[----:B------:R-:W-:Y:S01]  /*07b0*/  CS2R R46, SRZ ;  /* 0x00000000002e7805 */ /* 0x000fe2000001ff00 */
[----:B------:R-:W-:Y:S01]  /*07c0*/  ISETP.GE.AND P3, PT, R8, RZ, PT ;  /* 0x000000ff0800720c */ /* 0x000fe20003f66270 */
[----:B------:R-:W-:Y:S01]  /*07d0*/  CS2R R84, SRZ ;  /* 0x0000000000547805 */ /* 0x000fe2000001ff00 */
[----:B------:R-:W-:Y:S01]  /*07e0*/  LOP3.LUT R8, R23, 0x30, RZ, 0xfc, !PT ;  /* 0x0000003017087812 */ /* 0x000fe200078efcff */
[----:B-1----:R-:W-:Y:S01]  /*07f0*/  MUFU.RCP R0, R0 ;  /* 0x0000000000007308 */ /* 0x002fe20000001000 */
[----:B------:R-:W-:Y:S01]  /*0800*/  ISETP.GE.AND P2, PT, R13, RZ, PT ;  /* 0x000000ff0d00720c */ /* 0x000fe20003f46270 */
[----:B------:R-:W-:Y:S01]  /*0810*/  CS2R R86, SRZ ;  /* 0x0000000000567805 */ /* 0x000fe2000001ff00 */
[----:B------:R-:W-:Y:S01]  /*0820*/  IABS R14, R8 ;  /* 0x00000008000e7213 */ /* 0x000fe20000000000 */
[----:B------:R-:W-:Y:S01]  /*0830*/  CS2R R88, SRZ ;  /* 0x0000000000587805 */ /* 0x000fe2000001ff00 */
[----:B------:R-:W-:Y:S01]  /*0840*/  ISETP.GE.AND P5, PT, R8, RZ, PT ;  /* 0x000000ff0800720c */ /* 0x000fe20003fa6270 */
[----:B------:R-:W-:Y:S01]  /*0850*/  CS2R R90, SRZ ;  /* 0x00000000005a7805 */ /* 0x000fe2000001ff00 */
[----:B------:R-:W-:Y:S01]  /*0860*/  LOP3.LUT R28, R23, 0x24, RZ, 0xfc, !PT ;  /* 0x00000024171c7812 */ /* 0x000fe200078efcff */
[----:B------:R-:W-:Y:S01]  /*0870*/  CS2R R92, SRZ ;  /* 0x00000000005c7805 */ /* 0x000fe2000001ff00 */
[----:B0-----:R-:W-:Y:S01]  /*0880*/  IADD3 R3, R7, 0xffffffe, RZ ;  /* 0x0ffffffe07037810 */ /* 0x001fe20007ffe0ff */
[----:B------:R-:W-:Y:S01]  /*0890*/  CS2R R94, SRZ ;  /* 0x00000000005e7805 */ /* 0x000fe2000001ff00 */
[----:B------:R-:W-:Y:S01]  /*08a0*/  SHF.R.S32.HI R7, RZ, 0x1f, R198 ;  /* 0x0000001fff077819 */ /* 0x000fe200000114c6 */
[----:B------:R-:W-:Y:S01]  /*08b0*/  CS2R R96, SRZ ;  /* 0x0000000000607805 */ /* 0x000fe2000001ff00 */
[----:B------:R-:W-:Y:S01]  /*08c0*/  LOP3.LUT R29, R23, 0x20, RZ, 0xfc, !PT ;  /* 0x00000020171d7812 */ /* 0x000fe200078efcff */
[----:B------:R-:W-:Y:S01]  /*08d0*/  CS2R R98, SRZ ;  /* 0x0000000000627805 */ /* 0x000fe2000001ff00 */
[----:B------:R-:W0:Y:S01]  /*08e0*/  F2I.FTZ.U32.TRUNC.NTZ R3, R3 ;  /* 0x0000000300037305 */ /* 0x000e22000021f000 */
[----:B------:R-:W-:Y:S01]  /*08f0*/  LEA.HI R198, R7, R198, RZ, 0x6 ;  /* 0x000000c607c67211 */ /* 0x000fe200078f30ff */
[----:B------:R-:W-:Y:S01]  /*0900*/  CS2R R132, SRZ ;  /* 0x0000000000847805 */ /* 0x000fe2000001ff00 */
[----:B------:R-:W-:Y:S01]  /*0910*/  LOP3.LUT R7, R23, 0x34, RZ, 0xfc, !PT ;  /* 0x0000003417077812 */ /* 0x000fe200078efcff */
[----:B------:R-:W-:Y:S01]  /*0920*/  CS2R R134, SRZ ;  /* 0x0000000000867805 */ /* 0x000fe2000001ff00 */
[----:B------:R-:W-:Y:S01]  /*0930*/  IABS R18, R29 ;  /* 0x0000001d00127213 */ /* 0x000fe20000000000 */
[----:B------:R-:W-:Y:S01]  /*0940*/  CS2R R136, SRZ ;  /* 0x0000000000887805 */ /* 0x000fe2000001ff00 */
[----:B------:R-:W-:Y:S01]  /*0950*/  ISETP.GE.AND P0, PT, R7, RZ, PT ;  /* 0x000000ff0700720c */ /* 0x000fe20003f06270 */
[----:B------:R-:W-:Y:S01]  /*0960*/  CS2R R138, SRZ ;  /* 0x00000000008a7805 */ /* 0x000fe2000001ff00 */
[C---:B------:R-:W-:Y:S01]  /*0970*/  LOP3.LUT R30, R23.reuse, 0x1c, RZ, 0xfc, !PT ;  /* 0x0000001c171e7812 */ /* 0x040fe200078efcff */
[----:B------:R-:W-:Y:S01]  /*0980*/  CS2R R128, SRZ ;  /* 0x0000000000807805 */ /* 0x000fe2000001ff00 */
[C---:B------:R-:W-:Y:S01]  /*0990*/  LOP3.LUT R31, R23.reuse, 0x18, RZ, 0xfc, !PT ;  /* 0x00000018171f7812 */ /* 0x040fe200078efcff */
[----:B------:R-:W-:Y:S01]  /*09a0*/  CS2R R130, SRZ ;  /* 0x0000000000827805 */ /* 0x000fe2000001ff00 */
[----:B------:R-:W-:Y:S01]  /*09b0*/  IABS R20, R30 ;  /* 0x0000001e00147213 */ /* 0x000fe20000000000 */
[----:B------:R-:W-:Y:S01]  /*09c0*/  CS2R R120, SRZ ;  /* 0x0000000000787805 */ /* 0x000fe2000001ff00 */
[C---:B------:R-:W-:Y:S01]  /*09d0*/  LOP3.LUT R32, R23.reuse, 0x14, RZ, 0xfc, !PT ;  /* 0x0000001417207812 */ /* 0x040fe200078efcff */
[--C-:B0-----:R-:W-:Y:S01]  /*09e0*/  IMAD.MOV R9, RZ, RZ, -R3.reuse ;  /* 0x000000ffff097224 */ /* 0x101fe200078e0a03 */
[C---:B------:R-:W-:Y:S01]  /*09f0*/  LOP3.LUT R34, R23.reuse, 0xc, RZ, 0xfc, !PT ;  /* 0x0000000c17227812 */ /* 0x040fe200078efcff */
[----:B------:R-:W-:Y:S01]  /*0a00*/  CS2R R122, SRZ ;  /* 0x00000000007a7805 */ /* 0x000fe2000001ff00 */
[----:B------:R-:W-:Y:S01]  /*0a10*/  LOP3.LUT R33, R23, 0x10, RZ, 0xfc, !PT ;  /* 0x0000001017217812 */ /* 0x000fe200078efcff */
[----:B------:R-:W-:Y:S01]  /*0a20*/  IMAD R9, R9, R26, RZ ;  /* 0x0000001a09097224 */ /* 0x000fe200078e02ff */
[----:B------:R-:W-:Y:S01]  /*0a30*/  IABS R21, R34 ;  /* 0x0000002200157213 */ /* 0x000fe20000000000 */
[----:B------:R-:W-:Y:S01]  /*0a40*/  CS2R R116, SRZ ;  /* 0x0000000000747805 */ /* 0x000fe2000001ff00 */
[----:B------:R-:W-:Y:S01]  /*0a50*/  LOP3.LUT R35, R23, 0x8, RZ, 0xfc, !PT ;  /* 0x0000000817237812 */ /* 0x000fe200078efcff */
[----:B------:R-:W-:Y:S01]  /*0a60*/  IMAD.HI.U32 R9, R3, R9, R2 ;  /* 0x0000000903097227 */ /* 0x000fe200078e0002 */
[----:B------:R-:W-:Y:S01]  /*0a70*/  IADD3 R2, R0, 0xffffffe, RZ ;  /* 0x0ffffffe00027810 */ /* 0x000fe20007ffe0ff */
[----:B------:R-:W-:Y:S01]  /*0a80*/  CS2R R118, SRZ ;  /* 0x0000000000767805 */ /* 0x000fe2000001ff00 */
[----:B------:R-:W-:Y:S01]  /*0a90*/  IABS R22, R35 ;  /* 0x0000002300167213 */ /* 0x000fe20000000000 */
[----:B------:R-:W-:Y:S01]  /*0aa0*/  IMAD R199, R200, c[0x0][0x18c], RZ ;  /* 0x00006300c8c77a24 */ /* 0x000fe200078e02ff */
[----:B------:R0:W1:Y:S01]  /*0ab0*/  F2I.FTZ.U32.TRUNC.NTZ R3, R2 ;  /* 0x0000000200037305 */ /* 0x000062000021f000 */
[----:B------:R-:W-:Y:S01]  /*0ac0*/  IMAD.HI.U32 R10, R9, R11, RZ ;  /* 0x0000000b090a7227 */ /* 0x000fe200078e00ff */
[----:B------:R-:W-:-:S02]  /*0ad0*/  LOP3.LUT R36, R23, 0x4, RZ, 0xfc, !PT ;  /* 0x0000000417247812 */ /* 0x000fc400078efcff */
[----:B------:R-:W-:Y:S01]  /*0ae0*/  IABS R27, R23 ;  /* 0x00000017001b7213 */ /* 0x000fe20000000000 */
[----:B------:R-:W-:Y:S01]  /*0af0*/  IMAD.MOV R10, RZ, RZ, -R10 ;  /* 0x000000ffff0a7224 */ /* 0x000fe200078e0a0a */
[----:B------:R-:W-:Y:S01]  /*0b00*/  IABS R24, R36 ;  /* 0x0000002400187213 */ /* 0x000fe20000000000 */
[----:B------:R-:W-:Y:S01]  /*0b10*/  IMAD.HI.U32 R8, R9, R14, RZ ;  /* 0x0000000e09087227 */ /* 0x000fe200078e00ff */
[----:B------:R-:W-:-:S03]  /*0b20*/  SHF.R.S32.HI R198, RZ, 0x6, R198 ;  /* 0x00000006ffc67819 */ /* 0x000fc600000114c6 */
[C---:B------:R-:W-:Y:S02]  /*0b30*/  IMAD R0, R26.reuse, R10, R11 ;  /* 0x0000000a1a007224 */ /* 0x040fe400078e020b */
[----:B------:R-:W-:Y:S01]  /*0b40*/  IMAD.MOV.U32 R10, RZ, RZ, R12 ;  /* 0x000000ffff0a7224 */ /* 0x000fe200078e000c */
[----:B------:R-:W-:Y:S01]  /*0b50*/  IABS R12, R7 ;  /* 0x00000007000c7213 */ /* 0x000fe20000000000 */
[----:B------:R-:W-:Y:S01]  /*0b60*/  IMAD.MOV R15, RZ, RZ, -R8 ;  /* 0x000000ffff0f7224 */ /* 0x000fe200078e0a08 */
[----:B------:R-:W-:Y:S01]  /*0b70*/  ISETP.GT.U32.AND P1, PT, R26, R0, PT ;  /* 0x000000001a00720c */ /* 0x000fe20003f24070 */
[----:B0-----:R-:W-:Y:S01]  /*0b80*/  IMAD.HI.U32 R2, R9, R10, RZ ;  /* 0x0000000a09027227 */ /* 0x001fe200078e00ff */
[----:B------:R-:W-:-:S03]  /*0b90*/  LOP3.LUT R8, R23, 0x2c, RZ, 0xfc, !PT ;  /* 0x0000002c17087812 */ /* 0x000fc600078efcff */
[----:B------:R-:W-:Y:S01]  /*0ba0*/  IMAD.MOV R7, RZ, RZ, -R2 ;  /* 0x000000ffff077224 */ /* 0x000fe200078e0a02 */
[----:B------:R-:W-:Y:S01]  /*0bb0*/  ISETP.GE.AND P4, PT, R8, RZ, PT ;  /* 0x000000ff0800720c */ /* 0x000fe20003f86270 */
[----:B------:R-:W-:-:S04]  /*0bc0*/  IMAD.HI.U32 R2, R9, R12, RZ ;  /* 0x0000000c09027227 */ /* 0x000fc800078e00ff */
[----:B------:R-:W-:Y:S01]  /*0bd0*/  IMAD R7, R26, R7, R10 ;  /* 0x000000071a077224 */ /* 0x000fe200078e020a */
[----:B------:R-:W-:Y:S01]  /*0be0*/  LOP3.LUT R10, R23, 0x28, RZ, 0xfc, !PT ;  /* 0x00000028170a7812 */ /* 0x000fe200078efcff */
[----:B------:R-:W-:Y:S02]  /*0bf0*/  @!P1 IMAD.IADD R0, R0, 0x1, -R26 ;  /* 0x0000000100009824 */ /* 0x000fe400078e0a1a */
[----:B-1----:R-:W-:Y:S01]  /*0c00*/  IMAD.MOV R16, RZ, RZ, -R3 ;  /* 0x000000ffff107224 */ /* 0x002fe200078e0a03 */
[C---:B------:R-:W-:Y:S01]  /*0c10*/  ISETP.GT.U32.AND P6, PT, R26.reuse, R7, PT ;  /* 0x000000071a00720c */ /* 0x040fe20003fc4070 */
[----:B------:R-:W-:Y:S01]  /*0c20*/  IMAD.MOV R13, RZ, RZ, -R2 ;  /* 0x000000ffff0d7224 */ /* 0x000fe200078e0a02 */
[----:B------:R-:W-:Y:S01]  /*0c30*/  ISETP.GT.U32.AND P1, PT, R26, R0, PT ;  /* 0x000000001a00720c */ /* 0x000fe20003f24070 */
[----:B------:R-:W-:Y:S01]  /*0c40*/  IMAD R11, R16, R25, RZ ;  /* 0x00000019100b7224 */ /* 0x000fe200078e02ff */
[----:B------:R-:W-:Y:S01]  /*0c50*/  IABS R16, R28 ;  /* 0x0000001c00107213 */ /* 0x000fe20000000000 */
[----:B------:R-:W-:-:S04]  /*0c60*/  IMAD.MOV.U32 R2, RZ, RZ, RZ ;  /* 0x000000ffff027224 */ /* 0x000fc800078e00ff */
[----:B------:R-:W-:-:S04]  /*0c70*/  IMAD.HI.U32 R2, R3, R11, R2 ;  /* 0x0000000b03027227 */ /* 0x000fc800078e0002 */
[----:B------:R-:W-:Y:S02]  /*0c80*/  @!P6 IMAD.IADD R7, R7, 0x1, -R26 ;  /* 0x000000010707e824 */ /* 0x000fe400078e0a1a */
[C---:B------:R-:W-:Y:S01]  /*0c90*/  IMAD R3, R26.reuse, R13, R12 ;  /* 0x0000000d1a037224 */ /* 0x040fe200078e020c */
[----:B------:R-:W-:Y:S01]  /*0ca0*/  IABS R12, R8 ;  /* 0x00000008000c7213 */ /* 0x000fe20000000000 */
[C---:B------:R-:W-:Y:S01]  /*0cb0*/  IMAD R11, R26.reuse, R15, R14 ;  /* 0x0000000f1a0b7224 */ /* 0x040fe200078e020e */
[----:B------:R-:W-:Y:S01]  /*0cc0*/  ISETP.GT.U32.AND P6, PT, R26, R7, PT ;  /* 0x000000071a00720c */ /* 0x000fe20003fc4070 */
[----:B------:R-:W-:Y:S01]  /*0cd0*/  @!P1 IMAD.IADD R0, R0, 0x1, -R26 ;  /* 0x0000000100009824 */ /* 0x000fe200078e0a1a */
[----:B------:R-:W-:Y:S01]  /*0ce0*/  IABS R14, R10 ;  /* 0x0000000a000e7213 */ /* 0x000fe20000000000 */
[----:B------:R-:W-:Y:S01]  /*0cf0*/  IMAD.HI.U32 R8, R9, R12, RZ ;  /* 0x0000000c09087227 */ /* 0x000fe200078e00ff */
[----:B------:R-:W-:-:S03]  /*0d00*/  ISETP.GE.AND P1, PT, R10, RZ, PT ;  /* 0x000000ff0a00720c */ /* 0x000fc60003f26270 */
[----:B------:R-:W-:Y:S01]  /*0d10*/  @!P3 IMAD.MOV R0, RZ, RZ, -R0 ;  /* 0x000000ffff00b224 */ /* 0x000fe200078e0a00 */
[----:B------:R-:W-:Y:S01]  /*0d20*/  ISETP.GT.U32.AND P3, PT, R26, R3, PT ;  /* 0x000000031a00720c */ /* 0x000fe20003f64070 */
[----:B------:R-:W-:Y:S02]  /*0d30*/  IMAD.MOV R15, RZ, RZ, -R8 ;  /* 0x000000ffff0f7224 */ /* 0x000fe400078e0a08 */
[----:B------:R-:W-:-:S04]  /*0d40*/  IMAD.HI.U32 R8, R9, R16, RZ ;  /* 0x0000001009087227 */ /* 0x000fc800078e00ff */
[----:B------:R-:W-:Y:S01]  /*0d50*/  @!P6 IMAD.IADD R7, R7, 0x1, -R26 ;  /* 0x000000010707e824 */ /* 0x000fe200078e0a1a */
[----:B------:R-:W-:Y:S01]  /*0d60*/  ISETP.GT.U32.AND P6, PT, R26, R11, PT ;  /* 0x0000000b1a00720c */ /* 0x000fe20003fc4070 */
[----:B------:R-:W-:-:S04]  /*0d70*/  IMAD.HI.U32 R10, R9, R14, RZ ;  /* 0x0000000e090a7227 */ /* 0x000fc800078e00ff */
[----:B------:R-:W-:Y:S02]  /*0d80*/  @!P3 IMAD.IADD R3, R3, 0x1, -R26 ;  /* 0x000000010303b824 */ /* 0x000fe400078e0a1a */
[----:B------:R-:W-:-:S03]  /*0d90*/  IMAD.HI.U32 R13, R9, R18, RZ ;  /* 0x00000012090d7227 */ /* 0x000fc600078e00ff */
[C---:B------:R-:W-:Y:S01]  /*0da0*/  ISETP.GT.U32.AND P3, PT, R26.reuse, R3, PT ;  /* 0x000000031a00720c */ /* 0x040fe20003f64070 */
[C---:B------:R-:W-:Y:S02]  /*0db0*/  IMAD R12, R26.reuse, R15, R12 ;  /* 0x0000000f1a0c7224 */ /* 0x040fe400078e020c */
[----:B------:R-:W-:Y:S02]  /*0dc0*/  @!P6 IMAD.IADD R11, R11, 0x1, -R26 ;  /* 0x000000010b0be824 */ /* 0x000fe400078e0a1a */
[----:B------:R-:W-:Y:S02]  /*0dd0*/  IMAD.MOV R17, RZ, RZ, -R8 ;  /* 0x000000ffff117224 */ /* 0x000fe400078e0a08 */
[----:B------:R-:W-:Y:S01]  /*0de0*/  IMAD.MOV R15, RZ, RZ, -R10 ;  /* 0x000000ffff0f7224 */ /* 0x000fe200078e0a0a */
[----:B------:R-:W-:Y:S01]  /*0df0*/  ISETP.GT.U32.AND P6, PT, R26, R11, PT ;  /* 0x0000000b1a00720c */ /* 0x000fe20003fc4070 */
[----:B------:R-:W-:Y:S02]  /*0e00*/  IMAD.MOV.U32 R8, RZ, RZ, R7 ;  /* 0x000000ffff087224 */ /* 0x000fe400078e0007 */
[----:B------:R-:W-:-:S02]  /*0e10*/  IMAD.MOV R19, RZ, RZ, -R13 ;  /* 0x000000ffff137224 */ /* 0x000fc400078e0a0d */
[C---:B------:R-:W-:Y:S02]  /*0e20*/  IMAD R13, R26.reuse, R15, R14 ;  /* 0x0000000f1a0d7224 */ /* 0x040fe400078e020e */
[----:B------:R-:W-:Y:S01]  /*0e30*/  @!P2 IMAD.MOV R8, RZ, RZ, -R8 ;  /* 0x000000ffff08a224 */ /* 0x000fe200078e0a08 */
[C---:B------:R-:W-:Y:S01]  /*0e40*/  ISETP.GT.U32.AND P2, PT, R26.reuse, R12, PT ;  /* 0x0000000c1a00720c */ /* 0x040fe20003f44070 */
[C---:B------:R-:W-:Y:S01]  /*0e50*/  IMAD R14, R26.reuse, R17, R16 ;  /* 0x000000111a0e7224 */ /* 0x040fe200078e0210 */
[----:B------:R-:W-:Y:S01]  /*0e60*/  IABS R17, R31 ;  /* 0x0000001f00117213 */ /* 0x000fe20000000000 */
[--C-:B------:R-:W-:Y:S01]  /*0e70*/  @!P3 IMAD.IADD R3, R3, 0x1, -R26.reuse ;  /* 0x000000010303b824 */ /* 0x100fe200078e0a1a */
[C---:B------:R-:W-:Y:S01]  /*0e80*/  ISETP.GT.U32.AND P3, PT, R26.reuse, R13, PT ;  /* 0x0000000d1a00720c */ /* 0x040fe20003f64070 */
[----:B------:R-:W-:Y:S01]  /*0e90*/  @!P6 IMAD.IADD R11, R11, 0x1, -R26 ;  /* 0x000000010b0be824 */ /* 0x000fe200078e0a1a */
[----:B------:R-:W-:Y:S01]  /*0ea0*/  ISETP.GT.U32.AND P6, PT, R26, R14, PT ;  /* 0x0000000e1a00720c */ /* 0x000fe20003fc4070 */
[----:B------:R-:W-:-:S04]  /*0eb0*/  IMAD.HI.U32 R10, R9, R20, RZ ;  /* 0x00000014090a7227 */ /* 0x000fc800078e00ff */
[----:B------:R-:W-:Y:S02]  /*0ec0*/  IMAD.MOV R7, RZ, RZ, -R10 ;  /* 0x000000ffff077224 */ /* 0x000fe400078e0a0a */
[----:B------:R-:W-:Y:S02]  /*0ed0*/  @!P2 IMAD.IADD R12, R12, 0x1, -R26 ;  /* 0x000000010c0ca824 */ /* 0x000fe400078e0a1a */
[C---:B------:R-:W-:Y:S01]  /*0ee0*/  IMAD R16, R26.reuse, R7, R20 ;  /* 0x000000071a107224 */ /* 0x040fe200078e0214 */
[----:B------:R-:W-:Y:S01]  /*0ef0*/  IABS R20, R33 ;  /* 0x0000002100147213 */ /* 0x000fe20000000000 */
[--C-:B------:R-:W-:Y:S01]  /*0f00*/  @!P3 IMAD.IADD R13, R13, 0x1, -R26.reuse ;  /* 0x000000010d0db824 */ /* 0x100fe200078e0a1a */
[----:B------:R-:W-:Y:S01]  /*0f10*/  ISETP.GT.U32.AND P2, PT, R26, R12, PT ;  /* 0x0000000c1a00720c */ /* 0x000fe20003f44070 */
[----:B------:R-:W-:Y:S02]  /*0f20*/  @!P6 IMAD.IADD R14, R14, 0x1, -R26 ;  /* 0x000000010e0ee824 */ /* 0x000fe400078e0a1a */
[----:B------:R-:W-:Y:S01]  /*0f30*/  IMAD.HI.U32 R7, R9, R17, RZ ;  /* 0x0000001109077227 */ /* 0x000fe200078e00ff */
[----:B------:R-:W-:-:S02]  /*0f40*/  ISETP.GT.U32.AND P3, PT, R26, R13, PT ;  /* 0x0000000d1a00720c */ /* 0x000fc40003f64070 */
[C---:B------:R-:W-:Y:S01]  /*0f50*/  ISETP.GT.U32.AND P6, PT, R26.reuse, R14, PT ;  /* 0x0000000e1a00720c */ /* 0x040fe20003fc4070 */
[----:B------:R-:W-:Y:S01]  /*0f60*/  IMAD R15, R26, R19, R18 ;  /* 0x000000131a0f7224 */ /* 0x000fe200078e0212 */
[----:B------:R-:W-:Y:S01]  /*0f70*/  IABS R18, R32 ;  /* 0x0000002000127213 */ /* 0x000fe20000000000 */
[----:B------:R-:W-:Y:S02]  /*0f80*/  IMAD.MOV R7, RZ, RZ, -R7 ;  /* 0x000000ffff077224 */ /* 0x000fe400078e0a07 */
[----:B------:R-:W-:Y:S02]  /*0f90*/  @!P5 IMAD.MOV R11, RZ, RZ, -R11 ;  /* 0x000000ffff0bd224 */ /* 0x000fe400078e0a0b */
[----:B------:R-:W-:-:S04]  /*0fa0*/  IMAD.HI.U32 R10, R9, R18, RZ ;  /* 0x00000012090a7227 */ /* 0x000fc800078e00ff */
[----:B------:R-:W-:Y:S01]  /*0fb0*/  @!P2 IMAD.IADD R12, R12, 0x1, -R26 ;  /* 0x000000010c0ca824 */ /* 0x000fe200078e0a1a */
[C---:B------:R-:W-:Y:S01]  /*0fc0*/  ISETP.GT.U32.AND P2, PT, R26.reuse, R15, PT ;  /* 0x0000000f1a00720c */ /* 0x040fe20003f44070 */
[----:B------:R-:W-:Y:S02]  /*0fd0*/  IMAD R17, R26, R7, R17 ;  /* 0x000000071a117224 */ /* 0x000fe400078e0211 */
[----:B------:R-:W-:Y:S02]  /*0fe0*/  IMAD.MOV R19, RZ, RZ, -R10 ;  /* 0x000000ffff137224 */ /* 0x000fe400078e0a0a */
[----:B------:R-:W-:-:S04]  /*0ff0*/  IMAD.HI.U32 R10, R9, R21, RZ ;  /* 0x00000015090a7227 */ /* 0x000fc800078e00ff */
[--C-:B------:R-:W-:Y:S01]  /*1000*/  @!P3 IMAD.IADD R13, R13, 0x1, -R26.reuse ;  /* 0x000000010d0db824 */ /* 0x100fe200078e0a1a */
[----:B------:R-:W-:Y:S01]  /*1010*/  ISETP.GT.U32.AND P3, PT, R26, R16, PT ;  /* 0x000000101a00720c */ /* 0x000fe20003f64070 */
[----:B------:R-:W-:Y:S01]  /*1020*/  @!P6 IMAD.IADD R14, R14, 0x1, -R26 ;  /* 0x000000010e0ee824 */ /* 0x000fe200078e0a1a */
[----:B------:R-:W-:Y:S01]  /*1030*/  ISETP.GT.U32.AND P6, PT, R26, R17, PT ;  /* 0x000000111a00720c */ /* 0x000fe20003fc4070 */
[----:B------:R-:W-:-:S04]  /*1040*/  IMAD.HI.U32 R7, R9, R20, RZ ;  /* 0x0000001409077227 */ /* 0x000fc800078e00ff */
[----:B------:R-:W-:Y:S02]  /*1050*/  IMAD.MOV R10, RZ, RZ, -R10 ;  /* 0x000000ffff0a7224 */ /* 0x000fe400078e0a0a */
[----:B------:R-:W-:Y:S02]  /*1060*/  IMAD.MOV R7, RZ, RZ, -R7 ;  /* 0x000000ffff077224 */ /* 0x000fe400078e0a07 */
[C---:B------:R-:W-:Y:S02]  /*1070*/  IMAD R21, R26.reuse, R10, R21 ;  /* 0x0000000a1a157224 */ /* 0x040fe400078e0215 */
[----:B------:R-:W-:Y:S02]  /*1080*/  IMAD R18, R26, R19, R18 ;  /* 0x000000131a127224 */ /* 0x000fe400078e0212 */
[----:B------:R-:W-:Y:S01]  /*1090*/  @!P2 IMAD.IADD R15, R15, 0x1, -R26 ;  /* 0x000000010f0fa824 */ /* 0x000fe200078e0a1a */
[----:B------:R-:W-:Y:S01]  /*10a0*/  ISETP.GE.AND P2, PT, R23, RZ, PT ;  /* 0x000000ff1700720c */ /* 0x000fe20003f46270 */
[----:B------:R-:W-:-:S02]  /*10b0*/  IMAD.MOV.U32 R10, RZ, RZ, R3 ;  /* 0x000000ffff0a7224 */ /* 0x000fc400078e0003 */
[C---:B------:R-:W-:Y:S01]  /*10c0*/  IMAD R19, R26.reuse, R7, R20 ;  /* 0x000000071a137224 */ /* 0x040fe200078e0214 */
[----:B------:R-:W-:Y:S01]  /*10d0*/  IABS R20, R4 ;  /* 0x0000000400147213 */ /* 0x000fe20000000000 */
[----:B------:R-:W-:Y:S01]  /*10e0*/  @!P0 IMAD.MOV R10, RZ, RZ, -R10 ;  /* 0x000000ffff0a8224 */ /* 0x000fe200078e0a0a */
[----:B------:R-:W-:Y:S01]  /*10f0*/  ISETP.GT.U32.AND P0, PT, R26, R15, PT ;  /* 0x0000000f1a00720c */ /* 0x000fe20003f04070 */
[--C-:B------:R-:W-:Y:S01]  /*1100*/  @!P3 IMAD.IADD R16, R16, 0x1, -R26.reuse ;  /* 0x000000011010b824 */ /* 0x100fe200078e0a1a */
[C---:B------:R-:W-:Y:S01]  /*1110*/  ISETP.GT.U32.AND P3, PT, R26.reuse, R18, PT ;  /* 0x000000121a00720c */ /* 0x040fe20003f64070 */
[----:B------:R-:W-:Y:S01]  /*1120*/  @!P6 IMAD.IADD R17, R17, 0x1, -R26 ;  /* 0x000000011111e824 */ /* 0x000fe200078e0a1a */
[----:B------:R-:W-:Y:S01]  /*1130*/  ISETP.GT.U32.AND P6, PT, R26, R19, PT ;  /* 0x000000131a00720c */ /* 0x000fe20003fc4070 */
[----:B------:R-:W-:-:S03]  /*1140*/  IMAD.HI.U32 R7, R9, R22, RZ ;  /* 0x0000001609077227 */ /* 0x000fc600078e00ff */
[----:B------:R-:W-:Y:S01]  /*1150*/  ISETP.GT.U32.AND P5, PT, R26, R17, PT ;  /* 0x000000111a00720c */ /* 0x000fe20003fa4070 */
[----:B------:R-:W-:Y:S02]  /*1160*/  IMAD.MOV R23, RZ, RZ, -R7 ;  /* 0x000000ffff177224 */ /* 0x000fe400078e0a07 */
[----:B------:R-:W-:-:S04]  /*1170*/  IMAD.HI.U32 R7, R9, R27, RZ ;  /* 0x0000001b09077227 */ /* 0x000fc800078e00ff */
[--C-:B------:R-:W-:Y:S01]  /*1180*/  @!P0 IMAD.IADD R15, R15, 0x1, -R26.reuse ;  /* 0x000000010f0f8824 */ /* 0x100fe200078e0a1a */
[----:B------:R-:W-:Y:S01]  /*1190*/  ISETP.GT.U32.AND P0, PT, R26, R21, PT ;  /* 0x000000151a00720c */ /* 0x000fe20003f04070 */
[--C-:B------:R-:W-:Y:S01]  /*11a0*/  @!P3 IMAD.IADD R18, R18, 0x1, -R26.reuse ;  /* 0x000000011212b824 */ /* 0x100fe200078e0a1a */
[C---:B------:R-:W-:Y:S01]  /*11b0*/  ISETP.GT.U32.AND P3, PT, R26.reuse, R16, PT ;  /* 0x000000101a00720c */ /* 0x040fe20003f64070 */
[----:B------:R-:W-:Y:S02]  /*11c0*/  @!P6 IMAD.IADD R19, R19, 0x1, -R26 ;  /* 0x000000011313e824 */ /* 0x000fe400078e0a1a */
[----:B------:R-:W-:Y:S01]  /*11d0*/  @!P4 IMAD.MOV R12, RZ, RZ, -R12 ;  /* 0x000000ffff0cc224 */ /* 0x000fe200078e0a0c */
[C---:B------:R-:W-:Y:S01]  /*11e0*/  ISETP.GT.U32.AND P6, PT, R26.reuse, R18, PT ;  /* 0x000000121a00720c */ /* 0x040fe20003fc4070 */
[C---:B------:R-:W-:Y:S01]  /*11f0*/  IMAD R22, R26.reuse, R23, R22 ;  /* 0x000000171a167224 */ /* 0x040fe200078e0216 */
[----:B------:R-:W-:Y:S01]  /*1200*/  ISETP.GT.U32.AND P4, PT, R26, R19, PT ;  /* 0x000000131a00720c */ /* 0x000fe20003f84070 */
[----:B------:R-:W-:-:S04]  /*1210*/  IMAD.HI.U32 R9, R9, R24, RZ ;  /* 0x0000001809097227 */ /* 0x000fc800078e00ff */
[----:B------:R-:W-:Y:S02]  /*1220*/  IMAD.MOV R7, RZ, RZ, -R7 ;  /* 0x000000ffff077224 */ /* 0x000fe400078e0a07 */
[--C-:B------:R-:W-:Y:S01]  /*1230*/  @!P5 IMAD.IADD R17, R17, 0x1, -R26.reuse ;  /* 0x000000011111d824 */ /* 0x100fe200078e0a1a */
[C---:B------:R-:W-:Y:S01]  /*1240*/  ISETP.GT.U32.AND P5, PT, R26.reuse, R22, PT ;  /* 0x000000161a00720c */ /* 0x040fe20003fa4070 */
[----:B------:R-:W-:Y:S01]  /*1250*/  IMAD R23, R26, R7, R27 ;  /* 0x000000071a177224 */ /* 0x000fe200078e021b */
[----:B------:R-:W-:Y:S01]  /*1260*/  LOP3.LUT R7, R6, 0xc0, RZ, 0xc0, !PT ;  /* 0x000000c006077812 */ /* 0x000fe200078ec0ff */
[----:B------:R-:W-:Y:S02]  /*1270*/  IMAD.MOV R9, RZ, RZ, -R9 ;  /* 0x000000ffff097224 */ /* 0x000fe400078e0a09 */
[--C-:B------:R-:W-:Y:S01]  /*1280*/  @!P0 IMAD.IADD R21, R21, 0x1, -R26.reuse ;  /* 0x0000000115158824 */ /* 0x100fe200078e0a1a */
[----:B------:R-:W-:Y:S01]  /*1290*/  ISETP.GE.AND P0, PT, R29, RZ, PT ;  /* 0x000000ff1d00720c */ /* 0x000fe20003f06270 */
[----:B------:R-:W-:Y:S01]  /*12a0*/  @!P3 IMAD.IADD R16, R16, 0x1, -R26 ;  /* 0x000000011010b824 */ /* 0x000fe200078e0a1a */
[C---:B------:R-:W-:Y:S01]  /*12b0*/  ISETP.GT.U32.AND P3, PT, R26.reuse, R23, PT ;  /* 0x000000171a00720c */ /* 0x040fe20003f64070 */
[----:B------:R-:W-:-:S02]  /*12c0*/  IMAD R9, R26, R9, R24 ;  /* 0x000000091a097224 */ /* 0x000fc400078e0218 */
[----:B------:R-:W-:-:S04]  /*12d0*/  IMAD.HI.U32 R2, R2, R20, RZ ;  /* 0x0000001402027227 */ /* 0x000fc800078e00ff */
[----:B------:R-:W-:Y:S01]  /*12e0*/  @!P4 IMAD.IADD R19, R19, 0x1, -R26 ;  /* 0x000000011313c824 */ /* 0x000fe200078e0a1a */
[----:B------:R-:W-:Y:S01]  /*12f0*/  ISETP.GT.U32.AND P4, PT, R26, R9, PT ;  /* 0x000000091a00720c */ /* 0x000fe20003f84070 */
[----:B------:R-:W-:Y:S02]  /*1300*/  IMAD.MOV R2, RZ, RZ, -R2 ;  /* 0x000000ffff027224 */ /* 0x000fe400078e0a02 */
[----:B------:R-:W-:Y:S01]  /*1310*/  @!P5 IMAD.IADD R22, R22, 0x1, -R26 ;  /* 0x000000011616d824 */ /* 0x000fe200078e0a1a */
[----:B------:R-:W-:Y:S01]  /*1320*/  ISETP.GE.AND P5, PT, R30, RZ, PT ;  /* 0x000000ff1e00720c */ /* 0x000fe20003fa6270 */
[----:B------:R-:W-:Y:S01]  /*1330*/  IMAD R20, R25, R2, R20 ;  /* 0x0000000219147224 */ /* 0x000fe200078e0214 */
[----:B------:R-:W-:Y:S01]  /*1340*/  LOP3.LUT R2, R6, 0x7, RZ, 0xc0, !PT ;  /* 0x0000000706027812 */ /* 0x000fe200078ec0ff */
[----:B------:R-:W-:Y:S01]  /*1350*/  @!P1 IMAD.MOV R13, RZ, RZ, -R13 ;  /* 0x000000ffff0d9224 */ /* 0x000fe200078e0a0d */
[C---:B------:R-:W-:Y:S01]  /*1360*/  ISETP.GT.U32.AND P1, PT, R26.reuse, R21, PT ;  /* 0x000000151a00720c */ /* 0x040fe20003f24070 */
[----:B------:R-:W-:Y:S01]  /*1370*/  @!P0 IMAD.MOV R15, RZ, RZ, -R15 ;  /* 0x000000ffff0f8224 */ /* 0x000fe200078e0a0f */
[----:B------:R-:W-:Y:S01]  /*1380*/  ISETP.GT.U32.AND P0, PT, R26, R22, PT ;  /* 0x000000161a00720c */ /* 0x000fe20003f04070 */
[--C-:B------:R-:W-:Y:S01]  /*1390*/  @!P3 IMAD.IADD R23, R23, 0x1, -R26.reuse ;  /* 0x000000011717b824 */ /* 0x100fe200078e0a1a */
[----:B------:R-:W-:Y:S01]  /*13a0*/  ISETP.GT.U32.AND P3, PT, R25, R20, PT ;  /* 0x000000141900720c */ /* 0x000fe20003f64070 */
[----:B------:R-:W-:Y:S01]  /*13b0*/  @!P4 IMAD.IADD R9, R9, 0x1, -R26 ;  /* 0x000000010909c824 */ /* 0x000fe200078e0a1a */
[----:B------:R-:W-:Y:S01]  /*13c0*/  ISETP.GE.AND P4, PT, R31, RZ, PT ;  /* 0x000000ff1f00720c */ /* 0x000fe20003f86270 */
[----:B------:R-:W-:-:S02]  /*13d0*/  IMAD R24, R2, 0x90, RZ ;  /* 0x0000009002187824 */ /* 0x000fc400078e02ff */
[----:B------:R-:W-:Y:S02]  /*13e0*/  IMAD.SHL.U32 R3, R6, 0x2, RZ ;  /* 0x0000000206037824 */ /* 0x000fe400078e00ff */
[--C-:B------:R-:W-:Y:S01]  /*13f0*/  @!P6 IMAD.IADD R18, R18, 0x1, -R26.reuse ;  /* 0x000000011212e824 */ /* 0x100fe200078e0a1a */
[----:B------:R-:W-:Y:S01]  /*1400*/  ISETP.GE.AND P6, PT, R28, RZ, PT ;  /* 0x000000ff1c00720c */ /* 0x000fe20003fc6270 */
[--C-:B------:R-:W-:Y:S01]  /*1410*/  @!P1 IMAD.IADD R21, R21, 0x1, -R26.reuse ;  /* 0x0000000115159824 */ /* 0x100fe200078e0a1a */
[----:B------:R-:W-:Y:S01]  /*1420*/  ISETP.GE.AND P1, PT, R33, RZ, PT ;  /* 0x000000ff2100720c */ /* 0x000fe20003f26270 */
[----:B------:R-:W-:Y:S01]  /*1430*/  @!P0 IMAD.IADD R22, R22, 0x1, -R26 ;  /* 0x0000000116168824 */ /* 0x000fe200078e0a1a */
[----:B------:R-:W-:Y:S01]  /*1440*/  ISETP.GE.AND P0, PT, R35, RZ, PT ;  /* 0x000000ff2300720c */ /* 0x000fe20003f06270 */
[----:B------:R-:W-:Y:S01]  /*1450*/  @!P3 IMAD.IADD R20, R20, 0x1, -R25 ;  /* 0x000000011414b824 */ /* 0x000fe200078e0a19 */
[----:B------:R-:W-:Y:S01]  /*1460*/  LOP3.LUT R74, R24, 0x30, R3, 0x78, !PT ;  /* 0x00000030184a7812 */ /* 0x000fe200078e7803 */
[----:B------:R-:W-:Y:S01]  /*1470*/  @!P5 IMAD.MOV R16, RZ, RZ, -R16 ;  /* 0x000000ffff10d224 */ /* 0x000fe200078e0a10 */
[----:B------:R-:W-:Y:S01]  /*1480*/  LOP3.LUT R24, R3, 0x10, RZ, 0xc0, !PT ;  /* 0x0000001003187812 */ /* 0x000fe200078ec0ff */
[----:B------:R-:W-:Y:S01]  /*1490*/  @!P4 IMAD.MOV R17, RZ, RZ, -R17 ;  /* 0x000000ffff11c224 */ /* 0x000fe200078e0a11 */
[----:B------:R-:W-:Y:S01]  /*14a0*/  ISETP.GT.U32.AND P3, PT, R26, R23, PT ;  /* 0x000000171a00720c */ /* 0x000fe20003f64070 */
[----:B------:R-:W-:Y:S01]  /*14b0*/  IMAD R2, R2, 0x210, RZ ;  /* 0x0000021002027824 */ /* 0x000fe200078e02ff */
[----:B------:R-:W-:Y:S01]  /*14c0*/  ISETP.GT.U32.AND P5, PT, R26, R9, PT ;  /* 0x000000091a00720c */ /* 0x000fe20003fa4070 */
[----:B------:R-:W-:Y:S01]  /*14d0*/  @!P6 IMAD.MOV R14, RZ, RZ, -R14 ;  /* 0x000000ffff0ee224 */ /* 0x000fe200078e0a0e */
[----:B------:R-:W-:Y:S01]  /*14e0*/  ISETP.GT.U32.AND P4, PT, R25, R20, PT ;  /* 0x000000141900720c */ /* 0x000fe20003f84070 */
[----:B------:R-:W-:Y:S01]  /*14f0*/  @!P1 IMAD.MOV R19, RZ, RZ, -R19 ;  /* 0x000000ffff139224 */ /* 0x000fe200078e0a13 */
[----:B------:R-:W-:Y:S01]  /*1500*/  LEA.HI R3, R7, R24, RZ, 0x1f ;  /* 0x0000001807037211 */ /* 0x000fe200078ff8ff */
[----:B------:R-:W-:Y:S01]  /*1510*/  @!P0 IMAD.MOV R22, RZ, RZ, -R22 ;  /* 0x000000ffff168224 */ /* 0x000fe200078e0a16 */
[----:B------:R-:W-:-:S02]  /*1520*/  ISETP.GE.AND P1, PT, R4, RZ, PT ;  /* 0x000000ff0400720c */ /* 0x000fc40003f26270 */
[----:B------:R-:W-:Y:S01]  /*1530*/  LOP3.LUT R3, R2, R3, RZ, 0x3c, !PT ;  /* 0x0000000302037212 */ /* 0x000fe200078e3cff */
[----:B------:R-:W-:Y:S01]  /*1540*/  IMAD.SHL.U32 R2, R6, 0x100, RZ ;  /* 0x0000010006027824 */ /* 0x000fe200078e00ff */
[----:B------:R-:W-:Y:S01]  /*1550*/  ISETP.NE.AND P0, PT, RZ, c[0x0][0x178], PT ;  /* 0x00005e00ff007a0c */ /* 0x000fe20003f05270 */
[--C-:B------:R-:W-:Y:S01]  /*1560*/  @!P3 IMAD.IADD R23, R23, 0x1, -R26.reuse ;  /* 0x000000011717b824 */ /* 0x100fe200078e0a1a */
[----:B------:R-:W-:Y:S01]  /*1570*/  ISETP.GE.AND P6, PT, R32, RZ, PT ;  /* 0x000000ff2000720c */ /* 0x000fe20003fc6270 */
[----:B------:R-:W-:Y:S01]  /*1580*/  @!P5 IMAD.IADD R9, R9, 0x1, -R26 ;  /* 0x000000010909d824 */ /* 0x000fe200078e0a1a */
[----:B------:R-:W-:Y:S01]  /*1590*/  LOP3.LUT R2, R2, 0x1000, RZ, 0xc0, !PT ;  /* 0x0000100002027812 */ /* 0x000fe200078ec0ff */
[----:B------:R-:W-:Y:S01]  /*15a0*/  @!P4 IMAD.IADD R20, R20, 0x1, -R25 ;  /* 0x000000011414c824 */ /* 0x000fe200078e0a19 */
[----:B------:R-:W-:Y:S01]  /*15b0*/  ISETP.GE.AND P3, PT, R34, RZ, PT ;  /* 0x000000ff2200720c */ /* 0x000fe20003f66270 */
[----:B------:R-:W-:Y:S01]  /*15c0*/  @!P2 IMAD.MOV R23, RZ, RZ, -R23 ;  /* 0x000000ffff17a224 */ /* 0x000fe200078e0a17 */
[----:B------:R-:W-:Y:S01]  /*15d0*/  ISETP.GE.AND P5, PT, R36, RZ, PT ;  /* 0x000000ff2400720c */ /* 0x000fe20003fa6270 */
[----:B------:R-:W-:Y:S01]  /*15e0*/  IMAD.IADD R2, R2, 0x1, R3 ;  /* 0x0000000102027824 */ /* 0x000fe200078e0203 */
[----:B------:R-:W-:Y:S01]  /*15f0*/  ISETP.NE.AND P4, PT, RZ, c[0x0][0x17c], PT ;  /* 0x00005f00ff007a0c */ /* 0x000fe20003f85270 */
[----:B------:R-:W-:Y:S01]  /*1600*/  IMAD.MOV.U32 R28, RZ, RZ, R20 ;  /* 0x000000ffff1c7224 */ /* 0x000fe200078e0014 */
[----:B------:R-:W-:Y:S01]  /*1610*/  LOP3.LUT R3, RZ, c[0x0][0x17c], RZ, 0x33, !PT ;  /* 0x00005f00ff037a12 */ /* 0x000fe200078e33ff */
[----:B------:R-:W-:Y:S01]  /*1620*/  CS2R R32, SRZ ;  /* 0x0000000000207805 */ /* 0x000fe2000001ff00 */
[----:B------:R-:W-:Y:S01]  /*1630*/  CS2R R34, SRZ ;  /* 0x0000000000227805 */ /* 0x000fe2000001ff00 */
[----:B------:R-:W-:Y:S01]  /*1640*/  @!P1 IMAD.MOV R28, RZ, RZ, -R28 ;  /* 0x000000ffff1c9224 */ /* 0x000fe200078e0a1c */
[C---:B------:R-:W-:Y:S01]  /*1650*/  SEL R29, R3.reuse, R0, !P4 ;  /* 0x00000000031d7207 */ /* 0x040fe20006000000 */
[----:B------:R-:W-:Y:S01]  /*1660*/  @!P6 IMAD.MOV R18, RZ, RZ, -R18 ;  /* 0x000000ffff12e224 */ /* 0x000fe200078e0a12 */
[C---:B------:R-:W-:Y:S01]  /*1670*/  SEL R30, R3.reuse, R8, !P4 ;  /* 0x00000008031e7207 */ /* 0x040fe20006000000 */
[----:B------:R-:W-:Y:S01]  /*1680*/  @!P3 IMAD.MOV R21, RZ, RZ, -R21 ;  /* 0x000000ffff15b224 */ /* 0x000fe200078e0a15 */
[----:B------:R-:W-:Y:S01]  /*1690*/  @!P0 LOP3.LUT R28, RZ, c[0x0][0x178], RZ, 0x33, !PT ;  /* 0x00005e00ff1c8a12 */ /* 0x000fe200078e33ff */
[----:B------:R-:W-:Y:S01]  /*16a0*/  @!P5 IMAD.MOV R9, RZ, RZ, -R9 ;  /* 0x000000ffff09d224 */ /* 0x000fe200078e0a09 */
[----:B------:R-:W-:Y:S01]  /*16b0*/  SEL R31, R3, R10, !P4 ;  /* 0x0000000a031f7207 */ /* 0x000fe20006000000 */
[----:B------:R-:W-:Y:S01]  /*16c0*/  IMAD R29, R29, c[0x0][0x190], RZ ;  /* 0x000064001d1d7a24 */ /* 0x000fe200078e02ff */
[C---:B------:R-:W-:Y:S01]  /*16d0*/  SEL R48, R3.reuse, R11, !P4 ;  /* 0x0000000b03307207 */ /* 0x040fe20006000000 */
[----:B------:R-:W-:Y:S01]  /*16e0*/  IMAD R30, R30, c[0x0][0x190], RZ ;  /* 0x000064001e1e7a24 */ /* 0x000fe200078e02ff */
[C---:B------:R-:W-:Y:S01]  /*16f0*/  SEL R49, R3.reuse, R12, !P4 ;  /* 0x0000000c03317207 */ /* 0x040fe20006000000 */
[----:B------:R-:W-:Y:S01]  /*1700*/  IMAD R28, R28, c[0x0][0x184], RZ ;  /* 0x000061001c1c7a24 */ /* 0x000fe200078e02ff */
[----:B------:R-:W-:Y:S01]  /*1710*/  SEL R50, R3, R13, !P4 ;  /* 0x0000000d03327207 */ /* 0x000fe20006000000 */
        /* <DEDUP_REMOVED lines=13> */
[----:B------:R-:W-:Y:S01]  /*17f0*/  SEL R65, R3, R21, !P4 ;  /* 0x0000001503417207 */ /* 0x000fe20006000000 */
[----:B------:R-:W-:Y:S01]  /*1800*/  IMAD.SHL.U32 R0, R201, 0x2, RZ ;  /* 0x00000002c9007824 */ /* 0x000fe200078e00ff */
[C---:B------:R-:W-:Y:S01]  /*1810*/  SEL R66, R3.reuse, R22, !P4 ;  /* 0x0000001603427207 */ /* 0x040fe20006000000 */
[----:B------:R-:W-:Y:S01]  /*1820*/  IMAD R54, R54, c[0x0][0x190], RZ ;  /* 0x0000640036367a24 */ /* 0x000fe200078e02ff */
[----:B------:R-:W-:Y:S01]  /*1830*/  SEL R67, R3, R9, !P4 ;  /* 0x0000000903437207 */ /* 0x000fe20006000000 */
[----:B------:R-:W-:Y:S01]  /*1840*/  IMAD R55, R55, c[0x0][0x190], RZ ;  /* 0x0000640037377a24 */ /* 0x000fe200078e02ff */
[----:B------:R-:W-:Y:S01]  /*1850*/  SEL R72, R3, R23, !P4 ;  /* 0x0000001703487207 */ /* 0x000fe20006000000 */
[----:B------:R-:W-:Y:S01]  /*1860*/  IMAD.SHL.U32 R3, R6, 0x20, RZ ;  /* 0x0000002006037824 */ /* 0x000fe200078e00ff */
[----:B------:R-:W-:Y:S01]  /*1870*/  LEA R236, P2, R28, c[0x0][0x160], 0x1 ;  /* 0x000058001cec7a11 */ /* 0x000fe200078408ff */
[----:B------:R-:W-:Y:S01]  /*1880*/  IMAD R64, R64, c[0x0][0x190], RZ ;  /* 0x0000640040407a24 */ /* 0x000fe200078e02ff */
[----:B------:R-:W-:Y:S01]  /*1890*/  LEA R235, P3, R29, c[0x0][0x168], 0x1 ;  /* 0x00005a001deb7a11 */ /* 0x000fe200078608ff */
[----:B------:R-:W-:Y:S01]  /*18a0*/  IMAD R65, R65, c[0x0][0x190], RZ ;  /* 0x0000640041417a24 */ /* 0x000fe200078e02ff */
[----:B------:R-:W-:Y:S01]  /*18b0*/  LEA R233, P4, R30, c[0x0][0x168], 0x1 ;  /* 0x00005a001ee97a11 */ /* 0x000fe200078808ff */
[----:B------:R-:W-:Y:S01]  /*18c0*/  IMAD R66, R66, c[0x0][0x190], RZ ;  /* 0x0000640042427a24 */ /* 0x000fe200078e02ff */
[----:B------:R-:W-:Y:S01]  /*18d0*/  LEA.HI.X.SX32 R237, R28, c[0x0][0x164], 0x1, P2 ;  /* 0x000059001ced7a11 */ /* 0x000fe200010f0eff */
[----:B------:R-:W-:Y:S01]  /*18e0*/  IMAD R67, R67, c[0x0][0x190], RZ ;  /* 0x0000640043437a24 */ /* 0x000fe200078e02ff */
[----:B------:R-:W-:Y:S01]  /*18f0*/  LEA.HI.X.SX32 R234, R29, c[0x0][0x16c], 0x1, P3 ;  /* 0x00005b001dea7a11 */ /* 0x000fe200018f0eff */
[----:B------:R-:W-:Y:S01]  /*1900*/  IMAD R72, R72, c[0x0][0x190], RZ ;  /* 0x0000640048487a24 */ /* 0x000fe200078e02ff */
[----:B------:R-:W-:Y:S01]  /*1910*/  LEA.HI.X.SX32 R232, R30, c[0x0][0x16c], 0x1, P4 ;  /* 0x00005b001ee87a11 */ /* 0x000fe200020f0eff */
[----:B------:R-:W-:Y:S01]  /*1920*/  IMAD.MOV.U32 R8, RZ, RZ, c[0x0][0x18c] ;  /* 0x00006300ff087624 */ /* 0x000fe200078e00ff */
[----:B------:R-:W-:Y:S01]  /*1930*/  LEA R231, P5, R31, c[0x0][0x168], 0x1 ;  /* 0x00005a001fe77a11 */ /* 0x000fe200078a08ff */
[----:B------:R-:W-:Y:S01]  /*1940*/  IMAD.MOV.U32 R13, RZ, RZ, c[0x0][0x188] ;  /* 0x00006200ff0d7624 */ /* 0x000fe200078e00ff */
[----:B------:R-:W-:Y:S01]  /*1950*/  LEA R229, P6, R48, c[0x0][0x168], 0x1 ;  /* 0x00005a0030e57a11 */ /* 0x000fe200078c08ff */
[----:B------:R-:W-:Y:S01]  /*1960*/  CS2R R36, SRZ ;  /* 0x0000000000247805 */ /* 0x000fe2000001ff00 */
[----:B------:R-:W-:Y:S01]  /*1970*/  LEA R227, P0, R49, c[0x0][0x168], 0x1 ;  /* 0x00005a0031e37a11 */ /* 0x000fe200078008ff */
[C---:B------:R-:W-:Y:S01]  /*1980*/  IMAD R197, R13.reuse, 0x3f, RZ ;  /* 0x0000003f0dc57824 */ /* 0x040fe200078e02ff */
[----:B------:R-:W-:Y:S01]  /*1990*/  LEA R225, P1, R50, c[0x0][0x168], 0x1 ;  /* 0x00005a0032e17a11 */ /* 0x000fe200078208ff */
[----:B------:R-:W-:Y:S01]  /*19a0*/  IMAD R196, R13, 0x3e, RZ ;  /* 0x0000003e0dc47824 */ /* 0x000fe200078e02ff */
[----:B------:R-:W-:Y:S01]  /*19b0*/  LEA R223, P2, R51, c[0x0][0x168], 0x1 ;  /* 0x00005a0033df7a11 */ /* 0x000fe200078408ff */
[C---:B------:R-:W-:Y:S01]  /*19c0*/  IMAD R195, R13.reuse, 0x3d, RZ ;  /* 0x0000003d0dc37824 */ /* 0x040fe200078e02ff */
[----:B------:R-:W-:Y:S01]  /*19d0*/  LEA R220, P3, R52, c[0x0][0x168], 0x1 ;  /* 0x00005a0034dc7a11 */ /* 0x000fe200078608ff */
[----:B------:R-:W-:Y:S01]  /*19e0*/  IMAD R194, R13, 0x3c, RZ ;  /* 0x0000003c0dc27824 */ /* 0x000fe200078e02ff */
[----:B------:R-:W-:Y:S01]  /*19f0*/  LEA R219, P4, R53, c[0x0][0x168], 0x1 ;  /* 0x00005a0035db7a11 */ /* 0x000fe200078808ff */
[----:B------:R-:W-:Y:S01]  /*1a00*/  IMAD R193, R13, 0x3b, RZ ;  /* 0x0000003b0dc17824 */ /* 0x000fe200078e02ff */
[----:B------:R-:W-:Y:S01]  /*1a10*/  SHF.R.U32.HI R21, RZ, 0x2, R7 ;  /* 0x00000002ff157819 */ /* 0x000fe20000011607 */
[----:B------:R-:W-:Y:S01]  /*1a20*/  IMAD.SHL.U32 R7, R8, 0x40, RZ ;  /* 0x0000004008077824 */ /* 0x000fe200078e00ff */
[----:B------:R-:W-:Y:S01]  /*1a30*/  LEA.HI.X.SX32 R230, R31, c[0x0][0x16c], 0x1, P5 ;  /* 0x00005b001fe67a11 */ /* 0x000fe200028f0eff */
[C---:B------:R-:W-:Y:S01]  /*1a40*/  IMAD.SHL.U32 R8, R13.reuse, 0x40, RZ ;  /* 0x000000400d087824 */ /* 0x040fe200078e00ff */
[----:B------:R-:W-:Y:S01]  /*1a50*/  LEA.HI.X.SX32 R228, R48, c[0x0][0x16c], 0x1, P6 ;  /* 0x00005b0030e47a11 */ /* 0x000fe200030f0eff */
[----:B------:R-:W-:Y:S01]  /*1a60*/  IMAD R192, R13, 0x3a, RZ ;  /* 0x0000003a0dc07824 */ /* 0x000fe200078e02ff */
[----:B------:R-:W-:Y:S01]  /*1a70*/  LEA.HI.X.SX32 R226, R49, c[0x0][0x16c], 0x1, P0 ;  /* 0x00005b0031e27a11 */ /* 0x000fe200000f0eff */
[C---:B------:R-:W-:Y:S01]  /*1a80*/  IMAD R191, R13.reuse, 0x39, RZ ;  /* 0x000000390dbf7824 */ /* 0x040fe200078e02ff */
        /* <DEDUP_REMOVED lines=8> */
[----:B------:R-:W-:Y:S01]  /*1b10*/  LOP3.LUT R21, R0, R21, RZ, 0x3c, !PT ;  /* 0x0000001500157212 */ /* 0x000fe200078e3cff */
[C---:B------:R-:W-:Y:S01]  /*1b20*/  IMAD R186, R13.reuse, 0x34, RZ ;  /* 0x000000340dba7824 */ /* 0x040fe200078e02ff */
[----:B------:R-:W-:Y:S01]  /*1b30*/  LOP3.LUT R22, R74, 0x400, R3, 0xf8, !PT ;  /* 0x000004004a167812 */ /* 0x000fe200078ef803 */
        /* <DEDUP_REMOVED lines=14> */
[C---:B------:R-:W-:Y:S01]  /*1c20*/  IMAD R178, R13.reuse, 0x2c, RZ ;  /* 0x0000002c0db27824 */ /* 0x040fe200078e02ff */
[C---:B------:R-:W-:Y:S01]  /*1c30*/  LOP3.LUT R14, R0.reuse, 0x10, RZ, 0x3c, !PT ;  /* 0x00000010000e7812 */ /* 0x040fe200078e3cff */
        /* <DEDUP_REMOVED lines=11> */
[----:B------:R-:W-:Y:S01]  /*1cf0*/  LOP3.LUT R20, R0, 0x70, RZ, 0x3c, !PT ;  /* 0x0000007000147812 */ /* 0x000fe200078e3cff */
[----:B------:R-:W-:Y:S01]  /*1d00*/  IMAD R171, R13, 0x25, RZ ;  /* 0x000000250dab7824 */ /* 0x000fe200078e02ff */
[----:B------:R-:W-:Y:S01]  /*1d10*/  LOP3.LUT R23, R21, 0x40, RZ, 0x3c, !PT ;  /* 0x0000004015177812 */ /* 0x000fe200078e3cff */
[C---:B------:R-:W-:Y:S01]  /*1d20*/  IMAD R170, R13.reuse, 0x24, RZ ;  /* 0x000000240daa7824 */ /* 0x040fe200078e02ff */
[----:B------:R-:W-:Y:S01]  /*1d30*/  LOP3.LUT R24, R22, 0x40, RZ, 0x3c, !PT ;  /* 0x0000004016187812 */ /* 0x000fe200078e3cff */
[C---:B------:R-:W-:Y:S01]  /*1d40*/  IMAD R169, R13.reuse, 0x23, RZ ;  /* 0x000000230da97824 */ /* 0x040fe200078e02ff */
[----:B------:R-:W-:Y:S01]  /*1d50*/  LEA.HI.X.SX32 R216, R54, c[0x0][0x16c], 0x1, P5 ;  /* 0x00005b0036d87a11 */ /* 0x000fe200028f0eff */
[----:B------:R-:W-:Y:S01]  /*1d60*/  IMAD R168, R13, 0x22, RZ ;  /* 0x000000220da87824 */ /* 0x000fe200078e02ff */
[----:B------:R-:W-:Y:S01]  /*1d70*/  LEA.HI.X.SX32 R214, R55, c[0x0][0x16c], 0x1, P6 ;  /* 0x00005b0037d67a11 */ /* 0x000fe200030f0eff */
[C---:B------:R-:W-:Y:S01]  /*1d80*/  IMAD R167, R13.reuse, 0x21, RZ ;  /* 0x000000210da77824 */ /* 0x040fe200078e02ff */
[----:B------:R-:W-:Y:S01]  /*1d90*/  LEA.HI.X.SX32 R212, R64, c[0x0][0x16c], 0x1, P0 ;  /* 0x00005b0040d47a11 */ /* 0x000fe200000f0eff */
[----:B------:R-:W-:Y:S01]  /*1da0*/  IMAD.SHL.U32 R166, R13, 0x20, RZ ;  /* 0x000000200da67824 */ /* 0x000fe200078e00ff */
[----:B------:R-:W-:Y:S01]  /*1db0*/  LEA.HI.X.SX32 R211, R65, c[0x0][0x16c], 0x1, P1 ;  /* 0x00005b0041d37a11 */ /* 0x000fe200008f0eff */
[C---:B------:R-:W-:Y:S01]  /*1dc0*/  IMAD R165, R13.reuse, 0x1f, RZ ;  /* 0x0000001f0da57824 */ /* 0x040fe200078e02ff */
[----:B------:R-:W-:Y:S01]  /*1dd0*/  LEA.HI.X.SX32 R208, R66, c[0x0][0x16c], 0x1, P2 ;  /* 0x00005b0042d07a11 */ /* 0x000fe200010f0eff */
[----:B------:R-:W-:Y:S01]  /*1de0*/  IMAD R164, R13, 0x1e, RZ ;  /* 0x0000001e0da47824 */ /* 0x000fe200078e02ff */
[----:B------:R-:W-:Y:S01]  /*1df0*/  LEA.HI.X.SX32 R206, R67, c[0x0][0x16c], 0x1, P3 ;  /* 0x00005b0043ce7a11 */ /* 0x000fe200018f0eff */
[C---:B------:R-:W-:Y:S01]  /*1e00*/  IMAD R163, R13.reuse, 0x1d, RZ ;  /* 0x0000001d0da37824 */ /* 0x040fe200078e02ff */
[----:B------:R-:W-:Y:S01]  /*1e10*/  LEA.HI.X.SX32 R204, R72, c[0x0][0x16c], 0x1, P4 ;  /* 0x00005b0048cc7a11 */ /* 0x000fe200020f0eff */
[----:B------:R-:W-:-:S02]  /*1e20*/  IMAD R162, R13, 0x1c, RZ ;  /* 0x0000001c0da27824 */ /* 0x000fc400078e02ff */
[C---:B------:R-:W-:Y:S02]  /*1e30*/  IMAD R161, R13.reuse, 0x1b, RZ ;  /* 0x0000001b0da17824 */ /* 0x040fe400078e02ff */
[C---:B------:R-:W-:Y:S02]  /*1e40*/  IMAD R160, R13.reuse, 0x1a, RZ ;  /* 0x0000001a0da07824 */ /* 0x040fe400078e02ff */
[C---:B------:R-:W-:Y:S02]  /*1e50*/  IMAD R159, R13.reuse, 0x19, RZ ;  /* 0x000000190d9f7824 */ /* 0x040fe400078e02ff */
[C---:B------:R-:W-:Y:S02]  /*1e60*/  IMAD R158, R13.reuse, 0x18, RZ ;  /* 0x000000180d9e7824 */ /* 0x040fe400078e02ff */
[C---:B------:R-:W-:Y:S02]  /*1e70*/  IMAD R157, R13.reuse, 0x17, RZ ;  /* 0x000000170d9d7824 */ /* 0x040fe400078e02ff */
[----:B------:R-:W-:-:S02]  /*1e80*/  IMAD R156, R13, 0x16, RZ ;  /* 0x000000160d9c7824 */ /* 0x000fc400078e02ff */
[C---:B------:R-:W-:Y:S02]  /*1e90*/  IMAD R155, R13.reuse, 0x15, RZ ;  /* 0x000000150d9b7824 */ /* 0x040fe400078e02ff */
[C---:B------:R-:W-:Y:S02]  /*1ea0*/  IMAD R154, R13.reuse, 0x14, RZ ;  /* 0x000000140d9a7824 */ /* 0x040fe400078e02ff */
[C---:B------:R-:W-:Y:S02]  /*1eb0*/  IMAD R153, R13.reuse, 0x13, RZ ;  /* 0x000000130d997824 */ /* 0x040fe400078e02ff */
[C---:B------:R-:W-:Y:S02]  /*1ec0*/  IMAD R152, R13.reuse, 0x12, RZ ;  /* 0x000000120d987824 */ /* 0x040fe400078e02ff */
[C---:B------:R-:W-:Y:S02]  /*1ed0*/  IMAD R151, R13.reuse, 0x11, RZ ;  /* 0x000000110d977824 */ /* 0x040fe400078e02ff */
[----:B------:R-:W-:-:S02]  /*1ee0*/  IMAD.SHL.U32 R150, R13, 0x10, RZ ;  /* 0x000000100d967824 */ /* 0x000fc400078e00ff */
[C---:B------:R-:W-:Y:S02]  /*1ef0*/  IMAD R149, R13.reuse, 0xf, RZ ;  /* 0x0000000f0d957824 */ /* 0x040fe400078e02ff */
[C---:B------:R-:W-:Y:S02]  /*1f00*/  IMAD R148, R13.reuse, 0xe, RZ ;  /* 0x0000000e0d947824 */ /* 0x040fe400078e02ff */
[C---:B------:R-:W-:Y:S02]  /*1f10*/  IMAD R147, R13.reuse, 0xd, RZ ;  /* 0x0000000d0d937824 */ /* 0x040fe400078e02ff */
[C---:B------:R-:W-:Y:S02]  /*1f20*/  IMAD R146, R13.reuse, 0xc, RZ ;  /* 0x0000000c0d927824 */ /* 0x040fe400078e02ff */
[C---:B------:R-:W-:Y:S02]  /*1f30*/  IMAD R145, R13.reuse, 0xb, RZ ;  /* 0x0000000b0d917824 */ /* 0x040fe400078e02ff */
[----:B------:R-:W-:-:S02]  /*1f40*/  IMAD R144, R13, 0xa, RZ ;  /* 0x0000000a0d907824 */ /* 0x000fc400078e02ff */
[C---:B------:R-:W-:Y:S02]  /*1f50*/  IMAD R27, R13.reuse, 0x9, RZ ;  /* 0x000000090d1b7824 */ /* 0x040fe400078e02ff */
[C---:B------:R-:W-:Y:S02]  /*1f60*/  IMAD.SHL.U32 R26, R13.reuse, 0x8, RZ ;  /* 0x000000080d1a7824 */ /* 0x040fe400078e00ff */
[C---:B------:R-:W-:Y:S02]  /*1f70*/  IMAD R25, R13.reuse, 0x7, RZ ;  /* 0x000000070d197824 */ /* 0x040fe400078e02ff */
[C---:B------:R-:W-:Y:S02]  /*1f80*/  IMAD R9, R13.reuse, 0x6, RZ ;  /* 0x000000060d097824 */ /* 0x040fe400078e02ff */
[C---:B------:R-:W-:Y:S02]  /*1f90*/  IMAD R10, R13.reuse, 0x5, RZ ;  /* 0x000000050d0a7824 */ /* 0x040fe400078e02ff */
[----:B------:R-:W-:-:S02]  /*1fa0*/  IMAD.SHL.U32 R11, R13, 0x4, RZ ;  /* 0x000000040d0b7824 */ /* 0x000fc400078e00ff */
[C---:B------:R-:W-:Y:S02]  /*1fb0*/  IMAD R12, R13.reuse, 0x3, RZ ;  /* 0x000000030d0c7824 */ /* 0x040fe400078e02ff */
[----:B------:R-:W-:Y:S02]  /*1fc0*/  IMAD.SHL.U32 R13, R13, 0x2, RZ ;  /* 0x000000020d0d7824 */ /* 0x000fe400078e00ff */
.L_x_3:
[----:B------:R-:W-:Y:S01]  /*1fd0*/  ISETP.GT.AND P2, PT, R202, 0x3, PT ;  /* 0x00000003ca00780c */ /* 0x000fe20003f44270 */
[--C-:B------:R-:W-:Y:S01]  /*1fe0*/  IMAD.WIDE R48, R12, 0x2, R236.reuse ;  /* 0x000000020c307825 */ /* 0x100fe200078e02ec */
[C---:B------:R-:W-:Y:S02]  /*1ff0*/  ISETP.GT.AND P3, PT, R202.reuse, 0x4, PT ;  /* 0x00000004ca00780c */ /* 0x040fe40003f64270 */
[C---:B------:R-:W-:Y:S01]  /*2000*/  ISETP.GT.AND P4, PT, R202.reuse, 0x5, PT ;  /* 0x00000005ca00780c */ /* 0x040fe20003f84270 */
[--C-:B------:R-:W-:Y:S01]  /*2010*/  IMAD.WIDE R50, R11, 0x2, R236.reuse ;  /* 0x000000020b327825 */ /* 0x100fe200078e02ec */
[C---:B------:R-:W-:Y:S02]  /*2020*/  ISETP.GT.AND P0, PT, R202.reuse, 0x1, PT ;  /* 0x00000001ca00780c */ /* 0x040fe40003f04270 */
[----:B------:R-:W-:Y:S01]  /*2030*/  ISETP.GT.AND P1, PT, R202, 0x2, PT ;  /* 0x00000002ca00780c */ /* 0x000fe20003f24270 */
[----:B------:R-:W-:Y:S01]  /*2040*/  IMAD.WIDE R52, R10, 0x2, R236 ;  /* 0x000000020a347825 */ /* 0x000fe200078e02ec */
[----:B------:R-:W-:-:S02]  /*2050*/  PRMT R239, RZ, 0x7610, R239 ;  /* 0x00007610ffef7816 */ /* 0x000fc400000000ef */
[----:B------:R-:W-:Y:S01]  /*2060*/  PRMT R238, RZ, 0x7610, R238 ;  /* 0x00007610ffee7816 */ /* 0x000fe200000000ee */
[----:B------:R-:W-:Y:S01]  /*2070*/  IMAD.MOV.U32 R29, RZ, RZ, c[0x0][0x188] ;  /* 0x00006200ff1d7624 */ /* 0x000fe200078e00ff */
[----:B------:R-:W-:Y:S01]  /*2080*/  PRMT R203, RZ, 0x7610, R203 ;  /* 0x00007610ffcb7816 */ /* 0x000fe200000000cb */
[----:B------:R-:W-:Y:S01]  /*2090*/  IMAD.WIDE R30, R13, 0x2, R236 ;  /* 0x000000020d1e7825 */ /* 0x000fe200078e02ec */
[----:B------:R0:W2:Y:S01]  /*20a0*/  @P2 LDG.E.U16 R239, [R48.64] ;  /* 0x0000000430ef2981 */ /* 0x0000a2000c1e1500 */
[----:B------:R-:W-:Y:S02]  /*20b0*/  PRMT R143, RZ, 0x7610, R143 ;  /* 0x00007610ff8f7816 */ /* 0x000fe4000000008f */
[----:B------:R-:W-:Y:S01]  /*20c0*/  PRMT R240, RZ, 0x7610, R240 ;  /* 0x00007610fff07816 */ /* 0x000fe200000000f0 */
[----:B------:R1:W3:Y:S01]  /*20d0*/  @P3 LDG.E.U16 R238, [R50.64] ;  /* 0x0000000432ee3981 */ /* 0x0002e2000c1e1500 */
[C---:B------:R-:W-:Y:S01]  /*20e0*/  ISETP.GT.AND P2, PT, R202.reuse, 0x8, PT ;  /* 0x00000008ca00780c */ /* 0x040fe20003f44270 */
[----:B------:R-:W-:Y:S01]  /*20f0*/  IMAD.WIDE R28, R29, 0x2, R236 ;  /* 0x000000021d1c7825 */ /* 0x000fe200078e02ec */
[C---:B------:R-:W-:Y:S01]  /*2100*/  ISETP.GT.AND P3, PT, R202.reuse, 0x9, PT ;  /* 0x00000009ca00780c */ /* 0x040fe20003f64270 */
[----:B------:R4:W5:Y:S01]  /*2110*/  @P4 LDG.E.U16 R203, [R52.64] ;  /* 0x0000000434cb4981 */ /* 0x000962000c1e1500 */
[----:B------:R-:W-:-:S02]  /*2120*/  ISETP.GT.AND P4, PT, R202, 0xa, PT ;  /* 0x0000000aca00780c */ /* 0x000fc40003f84270 */
[----:B------:R-:W-:Y:S01]  /*2130*/  PRMT R126, RZ, 0x7610, R126 ;  /* 0x00007610ff7e7816 */ /* 0x000fe2000000007e */
[----:B------:R0:W2:Y:S01]  /*2140*/  @P0 LDG.E.U16 R143, [R28.64] ;  /* 0x000000041c8f0981 */ /* 0x0000a2000c1e1500 */
[----:B------:R-:W-:-:S03]  /*2150*/  ISETP.GT.AND P0, PT, R202, 0x6, PT ;  /* 0x00000006ca00780c */ /* 0x000fc60003f04270 */
[----:B------:R0:W2:Y:S01]  /*2160*/  @P1 LDG.E.U16 R240, [R30.64] ;  /* 0x000000041ef01981 */ /* 0x0000a2000c1e1500 */
[----:B------:R-:W-:Y:S01]  /*2170*/  ISETP.GT.AND P1, PT, R202, 0x7, PT ;  /* 0x00000007ca00780c */ /* 0x000fe20003f24270 */
[----:B----4-:R-:W-:Y:S01]  /*2180*/  IMAD.WIDE R52, R26, 0x2, R236 ;  /* 0x000000021a347825 */ /* 0x010fe200078e02ec */
[----:B------:R-:W-:-:S03]  /*2190*/  PRMT R241, RZ, 0x7610, R241 ;  /* 0x00007610fff17816 */ /* 0x000fc600000000f1 */
[----:B------:R-:W-:Y:S01]  /*21a0*/  IMAD.WIDE R54, R27, 0x2, R236 ;  /* 0x000000021b367825 */ /* 0x000fe200078e02ec */
[----:B------:R4:W2:Y:S01]  /*21b0*/  @P2 LDG.E.U16 R126, [R52.64] ;  /* 0x00000004347e2981 */ /* 0x0008a2000c1e1500 */
[----:B0-----:R-:W-:Y:S02]  /*21c0*/  PRMT R30, RZ, 0x7610, R30 ;  /* 0x00007610ff1e7816 */ /* 0x001fe4000000001e */
[----:B------:R-:W-:Y:S01]  /*21d0*/  IMAD.WIDE R64, R144, 0x2, R236 ;  /* 0x0000000290407825 */ /* 0x000fe200078e02ec */
[----:B------:R-:W-:Y:S01]  /*21e0*/  PRMT R28, RZ, 0x7610, R28 ;  /* 0x00007610ff1c7816 */ /* 0x000fe2000000001c */
[----:B------:R0:W2:Y:S01]  /*21f0*/  @P3 LDG.E.U16 R241, [R54.64] ;  /* 0x0000000436f13981 */ /* 0x0000a2000c1e1500 */
[----:B------:R-:W-:Y:S01]  /*2200*/  PRMT R29, RZ, 0x7610, R29 ;  /* 0x00007610ff1d7816 */ /* 0x000fe2000000001d */
[--C-:B------:R-:W-:Y:S01]  /*2210*/  IMAD.WIDE R48, R9, 0x2, R236.reuse ;  /* 0x0000000209307825 */ /* 0x100fe200078e02ec */
[C---:B------:R-:W-:Y:S01]  /*2220*/  ISETP.GT.AND P2, PT, R202.reuse, 0xd, PT ;  /* 0x0000000dca00780c */ /* 0x040fe20003f44270 */
[----:B------:R0:W2:Y:S01]  /*2230*/  @P4 LDG.E.U16 R30, [R64.64] ;  /* 0x00000004401e4981 */ /* 0x0000a2000c1e1500 */
[C---:B------:R-:W-:Y:S01]  /*2240*/  ISETP.GT.AND P3, PT, R202.reuse, 0xe, PT ;  /* 0x0000000eca00780c */ /* 0x040fe20003f64270 */
[----:B-1----:R-:W-:Y:S01]  /*2250*/  IMAD.WIDE R50, R25, 0x2, R236 ;  /* 0x0000000219327825 */ /* 0x002fe200078e02ec */
[C---:B------:R-:W-:Y:S01]  /*2260*/  ISETP.GT.AND P4, PT, R202.reuse, 0xf, PT ;  /* 0x0000000fca00780c */ /* 0x040fe20003f84270 */
[----:B------:R1:W2:Y:S01]  /*2270*/  @P0 LDG.E.U16 R28, [R48.64] ;  /* 0x00000004301c0981 */ /* 0x0002a2000c1e1500 */
[----:B------:R-:W-:-:S03]  /*2280*/  ISETP.GT.AND P0, PT, R202, 0xb, PT ;  /* 0x0000000bca00780c */ /* 0x000fc60003f04270 */
[----:B------:R4:W2:Y:S01]  /*2290*/  @P1 LDG.E.U16 R29, [R50.64] ;  /* 0x00000004321d1981 */ /* 0x0008a2000c1e1500 */
[----:B------:R-:W-:Y:S01]  /*22a0*/  ISETP.GT.AND P1, PT, R202, 0xc, PT ;  /* 0x0000000cca00780c */ /* 0x000fe20003f24270 */
[----:B0-----:R-:W-:Y:S01]  /*22b0*/  IMAD.WIDE R64, R147, 0x2, R236 ;  /* 0x0000000293407825 */ /* 0x001fe200078e02ec */
[----:B-1----:R-:W-:-:S03]  /*22c0*/  PRMT R49, RZ, 0x7610, R49 ;  /* 0x00007610ff317816 */ /* 0x002fc60000000031 */
[----:B------:R-:W-:Y:S01]  /*22d0*/  IMAD.WIDE R66, R148, 0x2, R236 ;  /* 0x0000000294427825 */ /* 0x000fe200078e02ec */
[----:B----4-:R-:W-:-:S03]  /*22e0*/  PRMT R50, RZ, 0x7610, R50 ;  /* 0x00007610ff327816 */ /* 0x010fc60000000032 */
[----:B------:R-:W-:Y:S01]  /*22f0*/  IMAD.WIDE R72, R149, 0x2, R236 ;  /* 0x0000000295487825 */ /* 0x000fe200078e02ec */
[----:B------:R-:W-:Y:S01]  /*2300*/  PRMT R51, RZ, 0x7610, R51 ;  /* 0x00007610ff337816 */ /* 0x000fe20000000033 */
[----:B------:R0:W4:Y:S01]  /*2310*/  @P2 LDG.E.U16 R49, [R64.64] ;  /* 0x0000000440312981 */ /* 0x000122000c1e1500 */
[----:B------:R-:W-:Y:S01]  /*2320*/  PRMT R48, RZ, 0x7610, R48 ;  /* 0x00007610ff307816 */ /* 0x000fe20000000030 */
[----:B------:R-:W-:Y:S01]  /*2330*/  IMAD.WIDE R54, R146, 0x2, R236 ;  /* 0x0000000292367825 */ /* 0x000fe200078e02ec */
[C---:B------:R-:W-:Y:S01]  /*2340*/  ISETP.GT.AND P2, PT, R202.reuse, 0x10, PT ;  /* 0x00000010ca00780c */ /* 0x040fe20003f44270 */
[----:B------:R1:W2:Y:S01]  /*2350*/  @P3 LDG.E.U16 R50, [R66.64] ;  /* 0x0000000442323981 */ /* 0x0002a2000c1e1500 */
[----:B------:R-:W-:Y:S01]  /*2360*/  PRMT R31, RZ, 0x7610, R31 ;  /* 0x00007610ff1f7816 */ /* 0x000fe2000000001f */
[----:B------:R-:W-:Y:S01]  /*2370*/  IMAD.WIDE R52, R145, 0x2, R236 ;  /* 0x0000000291347825 */ /* 0x000fe200078e02ec */
[C---:B------:R-:W-:Y:S01]  /*2380*/  ISETP.GT.AND P3, PT, R202.reuse, 0x11, PT ;  /* 0x00000011ca00780c */ /* 0x040fe20003f64270 */
[----:B------:R1:W2:Y:S01]  /*2390*/  @P4 LDG.E.U16 R51, [R72.64] ;  /* 0x0000000448334981 */ /* 0x0002a2000c1e1500 */
[----:B------:R-:W-:-:S02]  /*23a0*/  ISETP.GT.AND P4, PT, R202, 0x12, PT ;  /* 0x00000012ca00780c */ /* 0x000fc40003f84270 */
[----:B------:R-:W-:Y:S01]  /*23b0*/  PRMT R207, RZ, 0x7610, R207 ;  /* 0x00007610ffcf7816 */ /* 0x000fe200000000cf */
[----:B------:R1:W2:Y:S01]  /*23c0*/  @P1 LDG.E.U16 R48, [R54.64] ;  /* 0x0000000436301981 */ /* 0x0002a2000c1e1500 */
[C---:B------:R-:W-:Y:S01]  /*23d0*/  ISETP.GT.AND P1, PT, R202.reuse, 0x14, PT ;  /* 0x00000014ca00780c */ /* 0x040fe20003f24270 */
[----:B0-----:R-:W-:Y:S01]  /*23e0*/  IMAD.WIDE R64, R151, 0x2, R236 ;  /* 0x0000000297407825 */ /* 0x001fe200078e02ec */
[----:B------:R-:W-:Y:S01]  /*23f0*/  PRMT R243, RZ, 0x7610, R243 ;  /* 0x00007610fff37816 */ /* 0x000fe200000000f3 */
[----:B------:R0:W2:Y:S01]  /*2400*/  @P0 LDG.E.U16 R31, [R52.64] ;  /* 0x00000004341f0981 */ /* 0x0000a2000c1e1500 */
[----:B------:R-:W-:Y:S01]  /*2410*/  ISETP.GT.AND P0, PT, R202, 0x15, PT ;  /* 0x00000015ca00780c */ /* 0x000fe20003f04270 */
[----:B-1----:R-:W-:-:S03]  /*2420*/  IMAD.WIDE R66, R152, 0x2, R236 ;  /* 0x0000000298427825 */ /* 0x002fc600078e02ec */
[----:B------:R1:W2:Y:S01]  /*2430*/  @P3 LDG.E.U16 R243, [R64.64] ;  /* 0x0000000440f33981 */ /* 0x0002a2000c1e1500 */
[----:B------:R-:W-:Y:S01]  /*2440*/  IMAD.WIDE R54, R150, 0x2, R236 ;  /* 0x0000000296367825 */ /* 0x000fe200078e02ec */
[----:B0-----:R-:W-:-:S04]  /*2450*/  PRMT R52, RZ, 0x7610, R52 ;  /* 0x00007610ff347816 */ /* 0x001fc80000000034 */
[----:B------:R0:W2:Y:S01]  /*2460*/  @P2 LDG.E.U16 R207, [R54.64] ;  /* 0x0000000436cf2981 */ /* 0x0000a2000c1e1500 */
[----:B------:R-:W-:Y:S01]  /*2470*/  ISETP.GT.AND P2, PT, R202, 0x16, PT ;  /* 0x00000016ca00780c */ /* 0x000fe20003f44270 */
[----:B-1----:R-:W-:Y:S02]  /*2480*/  IMAD.WIDE R64, R154, 0x2, R236 ;  /* 0x000000029a407825 */ /* 0x002fe400078e02ec */
[----:B------:R1:W2:Y:S01]  /*2490*/  @P4 LDG.E.U16 R52, [R66.64] ;  /* 0x0000000442344981 */ /* 0x0002a2000c1e1500 */
[----:B------:R-:W-:Y:S02]  /*24a0*/  ISETP.GT.AND P5, PT, R202, 0x13, PT ;  /* 0x00000013ca00780c */ /* 0x000fe40003fa4270 */
[----:B0-----:R-:W-:Y:S02]  /*24b0*/  PRMT R54, RZ, 0x7610, R54 ;  /* 0x00007610ff367816 */ /* 0x001fe40000000036 */
[----:B------:R-:W-:Y:S01]  /*24c0*/  PRMT R55, RZ, 0x7610, R55 ;  /* 0x00007610ff377816 */ /* 0x000fe20000000037 */
[----:B-1----:R-:W-:-:S03]  /*24d0*/  IMAD.WIDE R66, R155, 0x2, R236 ;  /* 0x000000029b427825 */ /* 0x002fc600078e02ec */
[----:B------:R0:W2:Y:S01]  /*24e0*/  @P1 LDG.E.U16 R54, [R64.64] ;  /* 0x0000000440361981 */ /* 0x0000a2000c1e1500 */
[----:B------:R-:W-:-:S03]  /*24f0*/  ISETP.GT.AND P1, PT, R202, 0x18, PT ;  /* 0x00000018ca00780c */ /* 0x000fc60003f24270 */
[----:B------:R1:W2:Y:S01]  /*2500*/  @P0 LDG.E.U16 R55, [R66.64] ;  /* 0x0000000442370981 */ /* 0x0002a2000c1e1500 */
[----:B------:R-:W-:Y:S01]  /*2510*/  ISETP.GT.AND P3, PT, R202, 0x17, PT ;  /* 0x00000017ca00780c */ /* 0x000fe20003f64270 */
[----:B------:R-:W-:Y:S01]  /*2520*/  IMAD.WIDE R72, R153, 0x2, R236 ;  /* 0x0000000299487825 */ /* 0x000fe200078e02ec */
[----:B------:R-:W-:Y:S02]  /*2530*/  PRMT R53, RZ, 0x7610, R53 ;  /* 0x00007610ff357816 */ /* 0x000fe40000000035 */
[----:B0-----:R-:W-:Y:S01]  /*2540*/  PRMT R64, RZ, 0x7610, R64 ;  /* 0x00007610ff407816 */ /* 0x001fe20000000040 */
[----:B-1----:R-:W-:Y:S01]  /*2550*/  IMAD.WIDE R66, R156, 0x2, R236 ;  /* 0x000000029c427825 */ /* 0x002fe200078e02ec */
[----:B------:R-:W-:Y:S02]  /*2560*/  ISETP.GT.AND P0, PT, R202, 0x19, PT ;  /* 0x00000019ca00780c */ /* 0x000fe40003f04270 */
[----:B------:R0:W2:Y:S01]  /*2570*/  @P5 LDG.E.U16 R53, [R72.64] ;  /* 0x0000000448355981 */ /* 0x0000a2000c1e1500 */
[----:B------:R-:W-:-:S03]  /*2580*/  PRMT R249, RZ, 0x7610, R249 ;  /* 0x00007610fff97816 */ /* 0x000fc600000000f9 */
[----:B------:R1:W2:Y:S01]  /*2590*/  @P2 LDG.E.U16 R64, [R66.64] ;  /* 0x0000000442402981 */ /* 0x0002a2000c1e1500 */
[----:B------:R-:W-:Y:S01]  /*25a0*/  ISETP.GT.AND P2, PT, R202, 0x1b, PT ;  /* 0x0000001bca00780c */ /* 0x000fe20003f44270 */
[----:B------:R-:W-:Y:S01]  /*25b0*/  IMAD.WIDE R74, R158, 0x2, R236 ;  /* 0x000000029e4a7825 */ /* 0x000fe200078e02ec */
[----:B------:R-:W-:-:S03]  /*25c0*/  PRMT R65, RZ, 0x7610, R65 ;  /* 0x00007610ff417816 */ /* 0x000fc60000000041 */
[----:B0-----:R-:W-:Y:S01]  /*25d0*/  IMAD.WIDE R72, R157, 0x2, R236 ;  /* 0x000000029d487825 */ /* 0x001fe200078e02ec */
[C---:B------:R-:W-:Y:S01]  /*25e0*/  ISETP.GT.AND P4, PT, R202.reuse, 0x1a, PT ;  /* 0x0000001aca00780c */ /* 0x040fe20003f84270 */
[----:B------:R0:W2:Y:S01]  /*25f0*/  @P1 LDG.E.U16 R249, [R74.64] ;  /* 0x000000044af91981 */ /* 0x0000a2000c1e1500 */
[----:B------:R-:W-:Y:S01]  /*2600*/  PRMT R245, RZ, 0x7610, R245 ;  /* 0x00007610fff57816 */ /* 0x000fe200000000f5 */
[----:B------:R-:W-:Y:S01]  /*2610*/  IMAD.WIDE R76, R161, 0x2, R236 ;  /* 0x00000002a14c7825 */ /* 0x000fe200078e02ec */
[----:B-1----:R-:W-:Y:S01]  /*2620*/  PRMT R67, RZ, 0x7610, R67 ;  /* 0x00007610ff437816 */ /* 0x002fe20000000043 */
[----:B------:R1:W2:Y:S01]  /*2630*/  @P3 LDG.E.U16 R65, [R72.64] ;  /* 0x0000000448413981 */ /* 0x0002a2000c1e1500 */
[C---:B------:R-:W-:Y:S02]  /*2640*/  ISETP.GT.AND P1, PT, R202.reuse, 0x1c, PT ;  /* 0x0000001cca00780c */ /* 0x040fe40003f24270 */
[----:B------:R-:W-:Y:S02]  /*2650*/  PRMT R66, RZ, 0x7610, R66 ;  /* 0x00007610ff427816 */ /* 0x000fe40000000042 */
[----:B------:R0:W2:Y:S01]  /*2660*/  @P2 LDG.E.U16 R67, [R76.64] ;  /* 0x000000044c432981 */ /* 0x0000a2000c1e1500 */
[----:B-1----:R-:W-:Y:S01]  /*2670*/  IMAD.WIDE R72, R159, 0x2, R236 ;  /* 0x000000029f487825 */ /* 0x002fe200078e02ec */
[----:B------:R-:W-:-:S02]  /*2680*/  ISETP.GT.AND P2, PT, R202, 0x1f, PT ;  /* 0x0000001fca00780c */ /* 0x000fc40003f44270 */
[----:B------:R-:W-:Y:S01]  /*2690*/  ISETP.GT.AND P3, PT, R202, 0x1e, PT ;  /* 0x0000001eca00780c */ /* 0x000fe20003f64270 */
[--C-:B0-----:R-:W-:Y:S01]  /*26a0*/  IMAD.WIDE R74, R160, 0x2, R236.reuse ;  /* 0x00000002a04a7825 */ /* 0x101fe200078e02ec */
[----:B------:R0:W2:Y:S03]  /*26b0*/  @P0 LDG.E.U16 R245, [R72.64] ;  /* 0x0000000448f50981 */ /* 0x0000a6000c1e1500 */
[----:B------:R-:W-:Y:S01]  /*26c0*/  IMAD.WIDE R80, R162, 0x2, R236 ;  /* 0x00000002a2507825 */ /* 0x000fe200078e02ec */
[----:B------:R1:W2:Y:S01]  /*26d0*/  @P4 LDG.E.U16 R66, [R74.64] ;  /* 0x000000044a424981 */ /* 0x0002a2000c1e1500 */
[----:B------:R-:W-:Y:S02]  /*26e0*/  ISETP.GT.AND P0, PT, R202, 0x1d, PT ;  /* 0x0000001dca00780c */ /* 0x000fe40003f04270 */
[----:B0-----:R-:W-:Y:S01]  /*26f0*/  PRMT R72, RZ, 0x7610, R72 ;  /* 0x00007610ff487816 */ /* 0x001fe20000000048 */
[----:B------:R-:W-:Y:S01]  /*2700*/  IMAD.WIDE R78, R164, 0x2, R236 ;  /* 0x00000002a44e7825 */ /* 0x000fe200078e02ec */
[----:B-1----:R-:W-:-:S04]  /*2710*/  PRMT R75, RZ, 0x7610, R75 ;  /* 0x00007610ff4b7816 */ /* 0x002fc8000000004b */
[----:B------:R0:W2:Y:S01]  /*2720*/  @P1 LDG.E.U16 R72, [R80.64] ;  /* 0x0000000450481981 */ /* 0x0000a2000c1e1500 */
[----:B------:R-:W-:Y:S01]  /*2730*/  PRMT R74, RZ, 0x7610, R74 ;  /* 0x00007610ff4a7816 */ /* 0x000fe2000000004a */
[----:B------:R-:W-:Y:S01]  /*2740*/  IMAD.WIDE R76, R163, 0x2, R236 ;  /* 0x00000002a34c7825 */ /* 0x000fe200078e02ec */
[----:B------:R-:W-:Y:S02]  /*2750*/  PRMT R73, RZ, 0x7610, R73 ;  /* 0x00007610ff497816 */ /* 0x000fe40000000049 */
[C---:B------:R-:W-:Y:S02]  /*2760*/  ISETP.GT.AND P1, PT, R202.reuse, 0x21, PT ;  /* 0x00000021ca00780c */ /* 0x040fe40003f24270 */
[----:B------:R1:W2:Y:S01]  /*2770*/  @P3 LDG.E.U16 R74, [R78.64] ;  /* 0x000000044e4a3981 */ /* 0x0002a2000c1e1500 */
[----:B0-----:R-:W-:Y:S01]  /*2780*/  IMAD.WIDE R80, R165, 0x2, R236 ;  /* 0x00000002a5507825 */ /* 0x001fe200078e02ec */
[C---:B------:R-:W-:Y:S02]  /*2790*/  ISETP.GT.AND P3, PT, R202.reuse, 0x23, PT ;  /* 0x00000023ca00780c */ /* 0x040fe40003f64270 */
[----:B------:R0:W2:Y:S04]  /*27a0*/  @P0 LDG.E.U16 R73, [R76.64] ;  /* 0x000000044c490981 */ /* 0x0000a8000c1e1500 */
[----:B------:R1:W2:Y:S01]  /*27b0*/  @P2 LDG.E.U16 R75, [R80.64] ;  /* 0x00000004504b2981 */ /* 0x0002a2000c1e1500 */
[----:B------:R-:W-:-:S02]  /*27c0*/  ISETP.GT.AND P2, PT, R202, 0x22, PT ;  /* 0x00000022ca00780c */ /* 0x000fc40003f44270 */
[----:B------:R-:W-:Y:S02]  /*27d0*/  ISETP.GT.AND P0, PT, R202, 0x20, PT ;  /* 0x00000020ca00780c */ /* 0x000fe40003f04270 */
[----:B------:R-:W-:Y:S01]  /*27e0*/  PRMT R247, RZ, 0x7610, R247 ;  /* 0x00007610fff77816 */ /* 0x000fe200000000f7 */
[----:B------:R-:W-:Y:S01]  /*27f0*/  IMAD.WIDE R82, R168, 0x2, R236 ;  /* 0x00000002a8527825 */ /* 0x000fe200078e02ec */
[----:B0-----:R-:W-:Y:S02]  /*2800*/  PRMT R76, RZ, 0x7610, R76 ;  /* 0x00007610ff4c7816 */ /* 0x001fe4000000004c */
[----:B------:R-:W-:Y:S01]  /*2810*/  PRMT R77, RZ, 0x7610, R77 ;  /* 0x00007610ff4d7816 */ /* 0x000fe2000000004d */
[----:B-1----:R-:W-:-:S04]  /*2820*/  IMAD.WIDE R80, R167, 0x2, R236 ;  /* 0x00000002a7507825 */ /* 0x002fc800078e02ec */
[----:B------:R-:W-:Y:S01]  /*2830*/  IMAD.WIDE R100, R169, 0x2, R236 ;  /* 0x00000002a9647825 */ /* 0x000fe200078e02ec */
[----:B------:R0:W2:Y:S01]  /*2840*/  @P1 LDG.E.U16 R247, [R80.64] ;  /* 0x0000000450f71981 */ /* 0x0000a2000c1e1500 */
[----:B------:R-:W-:Y:S02]  /*2850*/  PRMT R248, RZ, 0x7610, R248 ;  /* 0x00007610fff87816 */ /* 0x000fe400000000f8 */
[----:B------:R-:W-:Y:S01]  /*2860*/  ISETP.GT.AND P1, PT, R202, 0x24, PT ;  /* 0x00000024ca00780c */ /* 0x000fe20003f24270 */
[----:B------:R1:W2:Y:S01]  /*2870*/  @P2 LDG.E.U16 R76, [R82.64] ;  /* 0x00000004524c2981 */ /* 0x0002a2000c1e1500 */
[----:B------:R-:W-:Y:S01]  /*2880*/  IMAD.WIDE R78, R166, 0x2, R236 ;  /* 0x00000002a64e7825 */ /* 0x000fe200078e02ec */
[C---:B------:R-:W-:Y:S02]  /*2890*/  ISETP.GT.AND P2, PT, R202.reuse, 0x25, PT ;  /* 0x00000025ca00780c */ /* 0x040fe40003f44270 */
[----:B------:R0:W2:Y:S01]  /*28a0*/  @P3 LDG.E.U16 R77, [R100.64] ;  /* 0x00000004644d3981 */ /* 0x0000a2000c1e1500 */
[----:B------:R-:W-:-:S03]  /*28b0*/  ISETP.GT.AND P3, PT, R202, 0x26, PT ;  /* 0x00000026ca00780c */ /* 0x000fc60003f64270 */
[----:B------:R0:W2:Y:S01]  /*28c0*/  @P0 LDG.E.U16 R248, [R78.64] ;  /* 0x000000044ef80981 */ /* 0x0000a2000c1e1500 */
[----:B------:R-:W-:Y:S01]  /*28d0*/  ISETP.GT.AND P0, PT, R202, 0x28, PT ;  /* 0x00000028ca00780c */ /* 0x000fe20003f04270 */
[----:B-1----:R-:W-:Y:S01]  /*28e0*/  IMAD.WIDE R82, R170, 0x2, R236 ;  /* 0x00000002aa527825 */ /* 0x002fe200078e02ec */
[----:B------:R-:W-:Y:S02]  /*28f0*/  ISETP.GT.AND P4, PT, R202, 0x27, PT ;  /* 0x00000027ca00780c */ /* 0x000fe40003f84270 */
[----:B0-----:R-:W-:Y:S01]  /*2900*/  PRMT R80, RZ, 0x7610, R80 ;  /* 0x00007610ff507816 */ /* 0x001fe20000000050 */
[----:B------:R-:W-:Y:S01]  /*2910*/  IMAD.WIDE R100, R171, 0x2, R236 ;  /* 0x00000002ab647825 */ /* 0x000fe200078e02ec */
[----:B------:R-:W-:Y:S02]  /*2920*/  PRMT R78, RZ, 0x7610, R78 ;  /* 0x00007610ff4e7816 */ /* 0x000fe4000000004e */
[----:B------:R-:W-:Y:S01]  /*2930*/  PRMT R79, RZ, 0x7610, R79 ;  /* 0x00007610ff4f7816 */ /* 0x000fe2000000004f */
[----:B------:R-:W-:Y:S01]  /*2940*/  IMAD.WIDE R102, R172, 0x2, R236 ;  /* 0x00000002ac667825 */ /* 0x000fe200078e02ec */
[----:B------:R-:W-:-:S02]  /*2950*/  PRMT R140, RZ, 0x7610, R140 ;  /* 0x00007610ff8c7816 */ /* 0x000fc4000000008c */
[----:B------:R0:W2:Y:S01]  /*2960*/  @P1 LDG.E.U16 R78, [R82.64] ;  /* 0x00000004524e1981 */ /* 0x0000a2000c1e1500 */
[C---:B------:R-:W-:Y:S02]  /*2970*/  ISETP.GT.AND P1, PT, R202.reuse, 0x29, PT ;  /* 0x00000029ca00780c */ /* 0x040fe40003f24270 */
[----:B------:R-:W-:Y:S01]  /*2980*/  PRMT R81, RZ, 0x7610, R81 ;  /* 0x00007610ff517816 */ /* 0x000fe20000000051 */
[----:B------:R1:W2:Y:S01]  /*2990*/  @P2 LDG.E.U16 R79, [R100.64] ;  /* 0x00000004644f2981 */ /* 0x0002a2000c1e1500 */
[----:B------:R-:W-:-:S03]  /*29a0*/  ISETP.GT.AND P2, PT, R202, 0x2a, PT ;  /* 0x0000002aca00780c */ /* 0x000fc60003f44270 */
[----:B------:R1:W2:Y:S01]  /*29b0*/  @P3 LDG.E.U16 R80, [R102.64] ;  /* 0x0000000466503981 */ /* 0x0002a2000c1e1500 */
[----:B------:R-:W-:Y:S01]  /*29c0*/  ISETP.GT.AND P3, PT, R202, 0x2b, PT ;  /* 0x0000002bca00780c */ /* 0x000fe20003f64270 */
[----:B0-----:R-:W-:-:S04]  /*29d0*/  IMAD.WIDE R82, R173, 0x2, R236 ;  /* 0x00000002ad527825 */ /* 0x001fc800078e02ec */
[----:B-1----:R-:W-:Y:S01]  /*29e0*/  IMAD.WIDE R100, R174, 0x2, R236 ;  /* 0x00000002ae647825 */ /* 0x002fe200078e02ec */
[----:B------:R0:W2:Y:S01]  /*29f0*/  @P4 LDG.E.U16 R81, [R82.64] ;  /* 0x0000000452514981 */ /* 0x0000a2000c1e1500 */
[----:B------:R-:W-:-:S03]  /*2a00*/  PRMT R246, RZ, 0x7610, R246 ;  /* 0x00007610fff67816 */ /* 0x000fc600000000f6 */
[----:B------:R1:W2:Y:S01]  /*2a10*/  @P0 LDG.E.U16 R140, [R100.64] ;  /* 0x00000004648c0981 */ /* 0x0002a2000c1e1500 */
[----:B------:R-:W-:Y:S01]  /*2a20*/  ISETP.GT.AND P0, PT, R202, 0x2c, PT ;  /* 0x0000002cca00780c */ /* 0x000fe20003f04270 */
[----:B------:R-:W-:Y:S01]  /*2a30*/  IMAD.WIDE R102, R176, 0x2, R236 ;  /* 0x00000002b0667825 */ /* 0x000fe200078e02ec */
[----:B------:R-:W-:Y:S02]  /*2a40*/  ISETP.GT.AND P4, PT, R202, 0x2d, PT ;  /* 0x0000002dca00780c */ /* 0x000fe40003f84270 */
[----:B0-----:R-:W-:Y:S01]  /*2a50*/  PRMT R82, RZ, 0x7610, R82 ;  /* 0x00007610ff527816 */ /* 0x001fe20000000052 */
[----:B------:R-:W-:Y:S01]  /*2a60*/  IMAD.WIDE R104, R177, 0x2, R236 ;  /* 0x00000002b1687825 */ /* 0x000fe200078e02ec */
[----:B------:R-:W-:-:S03]  /*2a70*/  PRMT R83, RZ, 0x7610, R83 ;  /* 0x00007610ff537816 */ /* 0x000fc60000000053 */
[----:B-1----:R-:W-:Y:S01]  /*2a80*/  IMAD.WIDE R100, R175, 0x2, R236 ;  /* 0x00000002af647825 */ /* 0x002fe200078e02ec */
[----:B------:R0:W2:Y:S04]  /*2a90*/  @P2 LDG.E.U16 R82, [R102.64] ;  /* 0x0000000466522981 */ /* 0x0000a8000c1e1500 */
[----:B------:R1:W2:Y:S01]  /*2aa0*/  @P1 LDG.E.U16 R246, [R100.64] ;  /* 0x0000000464f61981 */ /* 0x0002a2000c1e1500 */
[----:B------:R-:W-:-:S03]  /*2ab0*/  ISETP.GT.AND P1, PT, R202, 0x2e, PT ;  /* 0x0000002eca00780c */ /* 0x000fc60003f24270 */
[----:B------:R1:W2:Y:S01]  /*2ac0*/  @P3 LDG.E.U16 R83, [R104.64] ;  /* 0x0000000468533981 */ /* 0x0002a2000c1e1500 */
[----:B0-----:R-:W-:Y:S01]  /*2ad0*/  IMAD.WIDE R102, R178, 0x2, R236 ;  /* 0x00000002b2667825 */ /* 0x001fe200078e02ec */
[----:B-1----:R-:W-:Y:S02]  /*2ae0*/  PRMT R100, RZ, 0x7610, R100 ;  /* 0x00007610ff647816 */ /* 0x002fe40000000064 */
[----:B------:R-:W-:Y:S01]  /*2af0*/  PRMT R101, RZ, 0x7610, R101 ;  /* 0x00007610ff657816 */ /* 0x000fe20000000065 */
[----:B------:R-:W-:-:S03]  /*2b00*/  IMAD.WIDE R104, R179, 0x2, R236 ;  /* 0x00000002b3687825 */ /* 0x000fc600078e02ec */
[----:B------:R0:W2:Y:S01]  /*2b10*/  @P0 LDG.E.U16 R100, [R102.64] ;  /* 0x0000000466640981 */ /* 0x0000a2000c1e1500 */
[----:B------:R-:W-:-:S03]  /*2b20*/  ISETP.GT.AND P0, PT, R202, 0x30, PT ;  /* 0x00000030ca00780c */ /* 0x000fc60003f04270 */
[----:B------:R1:W2:Y:S01]  /*2b30*/  @P4 LDG.E.U16 R101, [R104.64] ;  /* 0x0000000468654981 */ /* 0x0002a2000c1e1500 */
[----:B0-----:R-:W-:Y:S01]  /*2b40*/  PRMT R102, RZ, 0x7610, R102 ;  /* 0x00007610ff667816 */ /* 0x001fe20000000066 */
[----:B-1----:R-:W-:Y:S01]  /*2b50*/  IMAD.WIDE R104, R180, 0x2, R236 ;  /* 0x00000002b4687825 */ /* 0x002fe200078e02ec */
[----:B------:R-:W-:Y:S02]  /*2b60*/  PRMT R141, RZ, 0x7610, R141 ;  /* 0x00007610ff8d7816 */ /* 0x000fe4000000008d */
[C---:B------:R-:W-:Y:S02]  /*2b70*/  ISETP.GT.AND P2, PT, R202.reuse, 0x2f, PT ;  /* 0x0000002fca00780c */ /* 0x040fe40003f44270 */
[----:B------:R0:W3:Y:S01]  /*2b80*/  @P1 LDG.E.U16 R102, [R104.64] ;  /* 0x0000000468661981 */ /* 0x0000e2000c1e1500 */
[----:B------:R-:W-:Y:S02]  /*2b90*/  ISETP.GT.AND P1, PT, R202, 0x31, PT ;  /* 0x00000031ca00780c */ /* 0x000fe40003f24270 */
[----:B------:R-:W-:Y:S01]  /*2ba0*/  PRMT R244, RZ, 0x7610, R244 ;  /* 0x00007610fff47816 */ /* 0x000fe200000000f4 */
[----:B0-----:R-:W-:Y:S01]  /*2bb0*/  IMAD.WIDE R104, R182, 0x2, R236 ;  /* 0x00000002b6687825 */ /* 0x001fe200078e02ec */
[----:B------:R-:W-:-:S04]  /*2bc0*/  PRMT R103, RZ, 0x7610, R103 ;  /* 0x00007610ff677816 */ /* 0x000fc80000000067 */
[----:B------:R0:W3:Y:S01]  /*2bd0*/  @P0 LDG.E.U16 R141, [R104.64] ;  /* 0x00000004688d0981 */ /* 0x0000e2000c1e1500 */
[----:B------:R-:W-:Y:S01]  /*2be0*/  ISETP.GT.AND P0, PT, R202, 0x32, PT ;  /* 0x00000032ca00780c */ /* 0x000fe20003f04270 */
[----:B------:R-:W-:-:S05]  /*2bf0*/  IMAD.WIDE R106, R181, 0x2, R236 ;  /* 0x00000002b56a7825 */ /* 0x000fca00078e02ec */
[----:B------:R1:W3:Y:S01]  /*2c00*/  @P2 LDG.E.U16 R103, [R106.64] ;  /* 0x000000046a672981 */ /* 0x0002e2000c1e1500 */
[----:B0-----:R-:W-:-:S05]  /*2c10*/  IMAD.WIDE R104, R183, 0x2, R236 ;  /* 0x00000002b7687825 */ /* 0x001fca00078e02ec */
[----:B------:R0:W3:Y:S01]  /*2c20*/  @P1 LDG.E.U16 R244, [R104.64] ;  /* 0x0000000468f41981 */ /* 0x0000e2000c1e1500 */
[----:B------:R-:W-:Y:S01]  /*2c30*/  ISETP.GT.AND P1, PT, R202, 0x33, PT ;  /* 0x00000033ca00780c */ /* 0x000fe20003f24270 */
[----:B-1----:R-:W-:Y:S01]  /*2c40*/  IMAD.WIDE R106, R184, 0x2, R236 ;  /* 0x00000002b86a7825 */ /* 0x002fe200078e02ec */
[----:B0-----:R-:W-:Y:S02]  /*2c50*/  PRMT R104, RZ, 0x7610, R104 ;  /* 0x00007610ff687816 */ /* 0x001fe40000000068 */
[----:B------:R-:W-:-:S04]  /*2c60*/  PRMT R105, RZ, 0x7610, R105 ;  /* 0x00007610ff697816 */ /* 0x000fc80000000069 */
[----:B------:R0:W4:Y:S01]  /*2c70*/  @P0 LDG.E.U16 R104, [R106.64] ;  /* 0x000000046a680981 */ /* 0x000122000c1e1500 */
[----:B------:R-:W-:Y:S01]  /*2c80*/  ISETP.GT.AND P0, PT, R202, 0x34, PT ;  /* 0x00000034ca00780c */ /* 0x000fe20003f04270 */
[----:B------:R-:W-:-:S04]  /*2c90*/  IMAD.WIDE R108, R186, 0x2, R236 ;  /* 0x00000002ba6c7825 */ /* 0x000fc800078e02ec */
[----:B0-----:R-:W-:-:S05]  /*2ca0*/  IMAD.WIDE R106, R185, 0x2, R236 ;  /* 0x00000002b96a7825 */ /* 0x001fca00078e02ec */
[----:B------:R0:W4:Y:S01]  /*2cb0*/  @P1 LDG.E.U16 R105, [R106.64] ;  /* 0x000000046a691981 */ /* 0x000122000c1e1500 */
[----:B------:R-:W-:Y:S02]  /*2cc0*/  ISETP.GT.AND P1, PT, R202, 0x35, PT ;  /* 0x00000035ca00780c */ /* 0x000fe40003f24270 */
        /* <DEDUP_REMOVED lines=11> */
[----:B------:R-:W-:Y:S02]  /*2d80*/  ISETP.GT.AND P0, PT, R202, 0x38, PT ;  /* 0x00000038ca00780c */ /* 0x000fe40003f04270 */
[----:B------:R-:W-:Y:S01]  /*2d90*/  PRMT R142, RZ, 0x7610, R142 ;  /* 0x00007610ff8e7816 */ /* 0x000fe2000000008e */
[----:B0-----:R-:W-:-:S05]  /*2da0*/  IMAD.WIDE R110, R189, 0x2, R236 ;  /* 0x00000002bd6e7825 */ /* 0x001fca00078e02ec */
[----:B------:R0:W4:Y:S01]  /*2db0*/  @P1 LDG.E.U16 R109, [R110.64] ;  /* 0x000000046e6d1981 */ /* 0x000122000c1e1500 */
[----:B------:R-:W-:Y:S02]  /*2dc0*/  ISETP.GT.AND P1, PT, R202, 0x39, PT ;  /* 0x00000039ca00780c */ /* 0x000fe40003f24270 */
[----:B------:R-:W-:Y:S01]  /*2dd0*/  PRMT R242, RZ, 0x7610, R242 ;  /* 0x00007610fff27816 */ /* 0x000fe200000000f2 */
[----:B0-----:R-:W-:-:S05]  /*2de0*/  IMAD.WIDE R110, R190, 0x2, R236 ;  /* 0x00000002be6e7825 */ /* 0x001fca00078e02ec */
[----:B------:R0:W4:Y:S01]  /*2df0*/  @P0 LDG.E.U16 R142, [R110.64] ;  /* 0x000000046e8e0981 */ /* 0x000122000c1e1500 */
[----:B------:R-:W-:Y:S01]  /*2e00*/  ISETP.GT.AND P0, PT, R202, 0x3a, PT ;  /* 0x0000003aca00780c */ /* 0x000fe20003f04270 */
[----:B------:R-:W-:-:S04]  /*2e10*/  IMAD.WIDE R112, R192, 0x2, R236 ;  /* 0x00000002c0707825 */ /* 0x000fc800078e02ec */
[----:B0-----:R-:W-:-:S05]  /*2e20*/  IMAD.WIDE R110, R191, 0x2, R236 ;  /* 0x00000002bf6e7825 */ /* 0x001fca00078e02ec */
[----:B------:R0:W5:Y:S01]  /*2e30*/  @P1 LDG.E.U16 R242, [R110.64] ;  /* 0x000000046ef21981 */ /* 0x000162000c1e1500 */
[----:B------:R-:W-:Y:S02]  /*2e40*/  ISETP.GT.AND P1, PT, R202, 0x3b, PT ;  /* 0x0000003bca00780c */ /* 0x000fe40003f24270 */
[----:B0-----:R-:W-:Y:S02]  /*2e50*/  PRMT R110, RZ, 0x7610, R110 ;  /* 0x00007610ff6e7816 */ /* 0x001fe4000000006e */
[----:B------:R-:W-:-:S04]  /*2e60*/  PRMT R111, RZ, 0x7610, R111 ;  /* 0x00007610ff6f7816 */ /* 0x000fc8000000006f */
[----:B------:R0:W5:Y:S01]  /*2e70*/  @P0 LDG.E.U16 R110, [R112.64] ;  /* 0x00000004706e0981 */ /* 0x000162000c1e1500 */
        /* <DEDUP_REMOVED lines=11> */
[----:B------:R0:W5:Y:S02]  /*2f30*/  @P1 LDG.E.U16 R113, [R114.64] ;  /* 0x0000000472711981 */ /* 0x000164000c1e1500 */
[----:B0-----:R-:W-:-:S06]  /*2f40*/  PRMT R114, RZ, 0x7610, R114 ;  /* 0x00007610ff727816 */ /* 0x001fcc0000000072 */
[----:B------:R0:W5:Y:S01]  /*2f50*/  @P0 LDG.E.U16 R114, [R124.64] ;  /* 0x000000047c720981 */ /* 0x000162000c1e1500 */
[----:B------:R-:W-:Y:S02]  /*2f60*/  ISETP.GT.AND P0, PT, R202, RZ, PT ;  /* 0x000000ffca00720c */ /* 0x000fe40003f04270 */
[----:B------:R-:W-:-:S11]  /*2f70*/  PRMT R251, RZ, 0x7610, R251 ;  /* 0x00007610fffb7816 */ /* 0x000fd600000000fb */
[----:B------:R-:W5:Y:S01]  /*2f80*/  @P0 LDG.E.U16 R251, [R236.64] ;  /* 0x00000004ecfb0981 */ /* 0x000f62000c1e1500 */
[----:B------:R-:W-:Y:S01]  /*2f90*/  ISETP.GT.AND P1, PT, R202, 0x3f, PT ;  /* 0x0000003fca00780c */ /* 0x000fe20003f24270 */
[----:B0-----:R-:W-:Y:S01]  /*2fa0*/  IMAD.WIDE R124, R197, 0x2, R236 ;  /* 0x00000002c57c7825 */ /* 0x001fe200078e02ec */
[----:B------:R-:W-:-:S11]  /*2fb0*/  PRMT R115, RZ, 0x7610, R115 ;  /* 0x00007610ff737816 */ /* 0x000fd60000000073 */
[----:B------:R0:W5:Y:S04]  /*2fc0*/  @P1 LDG.E.U16 R115, [R124.64] ;  /* 0x000000047c731981 */ /* 0x000168000c1e1500 */
[----:B------:R-:W-:Y:S01]  /*2fd0*/  BAR.SYNC.DEFER_BLOCKING 0x0 ;  /* 0x0000000000007b1d */ /* 0x000fe20000010000 */
[----:B------:R-:W-:Y:S02]  /*2fe0*/  LOP3.LUT R205, R205, R204, RZ, 0x3c, !PT ;  /* 0x000000cccdcd7212 */ /* 0x000fe400078e3cff */
[----:B------:R-:W-:Y:S02]  /*2ff0*/  ISETP.GE.AND P0, PT, R200, R202, PT ;  /* 0x000000cac800720c */ /* 0x000fe40003f06270 */
[----:B------:R-:W-:-:S04]  /*3000*/  LOP3.LUT R204, R205, R204, RZ, 0x3c, !PT ;  /* 0x000000cccdcc7212 */ /* 0x000fc800078e3cff */
[----:B------:R-:W-:Y:S02]  /*3010*/  LOP3.LUT R205, R205, R204, RZ, 0x3c, !PT ;  /* 0x000000cccdcd7212 */ /* 0x000fe400078e3cff */
[----:B0-----:R-:W-:Y:S02]  /*3020*/  PRMT R124, RZ, 0x7610, R124 ;  /* 0x00007610ff7c7816 */ /* 0x001fe4000000007c */
[----:B------:R-:W-:Y:S02]  /*3030*/  PRMT R125, RZ, 0x7610, R125 ;  /* 0x00007610ff7d7816 */ /* 0x000fe4000000007d */
[----:B------:R-:W-:Y:S01]  /*3040*/  LOP3.LUT R213, R213, R212, RZ, 0x3c, !PT ;  /* 0x000000d4d5d57212 */ /* 0x000fe200078e3cff */
[----:B--2---:R0:W-:Y:S04]  /*3050*/  STS.U16 [R0+0x1000], R126 ;  /* 0x0010007e00007388 */ /* 0x0041e80000000400 */
[----:B------:R1:W-:Y:S01]  /*3060*/  STS.U16 [R0+0x2000], R207 ;  /* 0x002000cf00007388 */ /* 0x0003e20000000400 */
[----:B0-----:R-:W-:-:S04]  /*3070*/  IMAD.WIDE R126, R199, 0x2, R204 ;  /* 0x00000002c77e7825 */ /* 0x001fc800078e02cc */
[----:B-1----:R-:W-:Y:S01]  /*3080*/  IMAD.MOV.U32 R207, RZ, RZ, R206 ;  /* 0x000000ffffcf7224 */ /* 0x002fe200078e00ce */
[----:B------:R0:W2:Y:S01]  /*3090*/  @!P0 LDG.E.U16 R124, [R126.64] ;  /* 0x000000047e7c8981 */ /* 0x0000a2000c1e1500 */
[----:B------:R-:W-:Y:S01]  /*30a0*/  IMAD.MOV.U32 R206, RZ, RZ, R250 ;  /* 0x000000ffffce7224 */ /* 0x000fe200078e00fa */
[----:B------:R-:W-:Y:S02]  /*30b0*/  LOP3.LUT R212, R213, R212, RZ, 0x3c, !PT ;  /* 0x000000d4d5d47212 */ /* 0x000fe400078e3cff */
[----:B------:R-:W-:Y:S01]  /*30c0*/  STS.U16 [R0+0x3000], R249 ;  /* 0x003000f900007388 */ /* 0x000fe20000000400 */
[----:B0-----:R-:W-:-:S03]  /*30d0*/  IMAD.WIDE R126, R199, 0x2, R206 ;  /* 0x00000002c77e7825 */ /* 0x001fc600078e02ce */
[----:B------:R0:W-:Y:S01]  /*30e0*/  STS.U16 [R0+0x4000], R248 ;  /* 0x004000f800007388 */ /* 0x0001e20000000400 */
[----:B------:R-:W-:-:S03]  /*30f0*/  LOP3.LUT R215, R215, R214, RZ, 0x3c, !PT ;  /* 0x000000d6d7d77212 */ /* 0x000fc600078e3cff */
[----:B------:R1:W2:Y:S01]  /*3100*/  @!P0 LDG.E.U16 R125, [R126.64] ;  /* 0x000000047e7d8981 */ /* 0x0002a2000c1e1500 */
[----:B------:R-:W-:Y:S02]  /*3110*/  LOP3.LUT R213, R213, R212, RZ, 0x3c, !PT ;  /* 0x000000d4d5d57212 */ /* 0x000fe400078e3cff */
[----:B------:R-:W-:Y:S01]  /*3120*/  LOP3.LUT R214, R215, R214, RZ, 0x3c, !PT ;  /* 0x000000d6d7d67212 */ /* 0x000fe200078e3cff */
[----:B0-----:R-:W-:Y:S01]  /*3130*/  IMAD.WIDE R248, R199, 0x2, R210 ;  /* 0x00000002c7f87825 */ /* 0x001fe200078e02d2 */
[----:B-1----:R-:W-:Y:S01]  /*3140*/  PRMT R127, RZ, 0x7610, R127 ;  /* 0x00007610ff7f7816 */ /* 0x002fe2000000007f */
[----:B------:R0:W-:Y:S01]  /*3150*/  STS.U16 [R0+0x5000], R140 ;  /* 0x0050008c00007388 */ /* 0x0001e20000000400 */
[----:B------:R-:W-:Y:S02]  /*3160*/  LOP3.LUT R217, R217, R216, RZ, 0x3c, !PT ;  /* 0x000000d8d9d97212 */ /* 0x000fe400078e3cff */
[----:B------:R-:W-:Y:S02]  /*3170*/  LOP3.LUT R215, R215, R214, RZ, 0x3c, !PT ;  /* 0x000000d6d7d77212 */ /* 0x000fe400078e3cff */
[----:B------:R1:W2:Y:S01]  /*3180*/  @!P0 LDG.E.U16 R127, [R248.64] ;  /* 0x00000004f87f8981 */ /* 0x0002a2000c1e1500 */
[----:B------:R-:W-:-:S02]  /*3190*/  LOP3.LUT R216, R217, R216, RZ, 0x3c, !PT ;  /* 0x000000d8d9d87212 */ /* 0x000fc400078e3cff */
[----:B0-----:R-:W-:Y:S01]  /*31a0*/  PRMT R140, RZ, 0x7610, R140 ;  /* 0x00007610ff8c7816 */ /* 0x001fe2000000008c */
[----:B---3--:R0:W-:Y:S01]  /*31b0*/  STS.U16 [R0+0x6000], R141 ;  /* 0x0060008d00007388 */ /* 0x0081e20000000400 */
[----:B-1----:R-:W-:Y:S01]  /*31c0*/  IMAD.WIDE R248, R199, 0x2, R212 ;  /* 0x00000002c7f87825 */ /* 0x002fe200078e02d4 */
[----:B------:R-:W-:Y:S02]  /*31d0*/  LOP3.LUT R219, R219, R218, RZ, 0x3c, !PT ;  /* 0x000000dadbdb7212 */ /* 0x000fe400078e3cff */
[----:B------:R-:W-:Y:S02]  /*31e0*/  LOP3.LUT R217, R217, R216, RZ, 0x3c, !PT ;  /* 0x000000d8d9d97212 */ /* 0x000fe400078e3cff */
[----:B------:R1:W3:Y:S01]  /*31f0*/  @!P0 LDG.E.U16 R140, [R248.64] ;  /* 0x00000004f88c8981 */ /* 0x0002e2000c1e1500 */
[----:B0-----:R-:W-:Y:S02]  /*3200*/  PRMT R141, RZ, 0x7610, R141 ;  /* 0x00007610ff8d7816 */ /* 0x001fe4000000008d */
[----:B------:R-:W-:Y:S01]  /*3210*/  LOP3.LUT R218, R219, R218, RZ, 0x3c, !PT ;  /* 0x000000dadbda7212 */ /* 0x000fe200078e3cff */
[----:B-1----:R-:W-:-:S03]  /*3220*/  IMAD.WIDE R248, R199, 0x2, R214 ;  /* 0x00000002c7f87825 */ /* 0x002fc600078e02d6 */
[----:B------:R-:W-:Y:S02]  /*3230*/  LOP3.LUT R219, R219, R218, RZ, 0x3c, !PT ;  /* 0x000000dadbdb7212 */ /* 0x000fe400078e3cff */
[----:B------:R0:W2:Y:S01]  /*3240*/  @!P0 LDG.E.U16 R141, [R248.64] ;  /* 0x00000004f88d8981 */ /* 0x0000a2000c1e1500 */
[----:B------:R-:W-:Y:S01]  /*3250*/  LOP3.LUT R223, R223, R222, RZ, 0x3c, !PT ;  /* 0x000000dedfdf7212 */ /* 0x000fe200078e3cff */
[----:B0-----:R-:W-:-:S03]  /*3260*/  IMAD.WIDE R248, R199, 0x2, R216 ;  /* 0x00000002c7f87825 */ /* 0x001fc600078e02d8 */
[----:B------:R-:W-:Y:S02]  /*3270*/  LOP3.LUT R222, R223, R222, RZ, 0x3c, !PT ;  /* 0x000000dedfde7212 */ /* 0x000fe400078e3cff */
[----:B------:R-:W-:Y:S02]  /*3280*/  LOP3.LUT R225, R225, R224, RZ, 0x3c, !PT ;  /* 0x000000e0e1e17212 */ /* 0x000fe400078e3cff */
[----:B------:R-:W-:Y:S02]  /*3290*/  LOP3.LUT R223, R223, R222, RZ, 0x3c, !PT ;  /* 0x000000dedfdf7212 */ /* 0x000fe400078e3cff */
[----:B------:R-:W-:Y:S02]  /*32a0*/  LOP3.LUT R224, R225, R224, RZ, 0x3c, !PT ;  /* 0x000000e0e1e07212 */ /* 0x000fe400078e3cff */
[----:B------:R-:W-:Y:S02]  /*32b0*/  LOP3.LUT R227, R227, R226, RZ, 0x3c, !PT ;  /* 0x000000e2e3e37212 */ /* 0x000fe400078e3cff */
[----:B------:R-:W-:-:S02]  /*32c0*/  LOP3.LUT R225, R225, R224, RZ, 0x3c, !PT ;  /* 0x000000e0e1e17212 */ /* 0x000fc400078e3cff */
[----:B------:R-:W-:Y:S02]  /*32d0*/  LOP3.LUT R226, R227, R226, RZ, 0x3c, !PT ;  /* 0x000000e2e3e27212 */ /* 0x000fe400078e3cff */
[----:B------:R-:W-:Y:S02]  /*32e0*/  LOP3.LUT R229, R229, R228, RZ, 0x3c, !PT ;  /* 0x000000e4e5e57212 */ /* 0x000fe400078e3cff */
[----:B------:R-:W-:Y:S02]  /*32f0*/  LOP3.LUT R227, R227, R226, RZ, 0x3c, !PT ;  /* 0x000000e2e3e37212 */ /* 0x000fe400078e3cff */
[----:B------:R-:W-:Y:S02]  /*3300*/  LOP3.LUT R228, R229, R228, RZ, 0x3c, !PT ;  /* 0x000000e4e5e47212 */ /* 0x000fe400078e3cff */
[----:B------:R-:W-:Y:S02]  /*3310*/  LOP3.LUT R231, R231, R230, RZ, 0x3c, !PT ;  /* 0x000000e6e7e77212 */ /* 0x000fe400078e3cff */
[----:B------:R-:W-:-:S02]  /*3320*/  LOP3.LUT R229, R229, R228, RZ, 0x3c, !PT ;  /* 0x000000e4e5e57212 */ /* 0x000fc400078e3cff */
[----:B------:R-:W-:Y:S02]  /*3330*/  LOP3.LUT R230, R231, R230, RZ, 0x3c, !PT ;  /* 0x000000e6e7e67212 */ /* 0x000fe400078e3cff */
[----:B------:R-:W-:Y:S01]  /*3340*/  LOP3.LUT R209, R209, R208, RZ, 0x3c, !PT ;  /* 0x000000d0d1d17212 */ /* 0x000fe200078e3cff */
[----:B----4-:R0:W-:Y:S02]  /*3350*/  STS.U16 [R0+0x7000], R142 ;  /* 0x0070008e00007388 */ /* 0x0101e40000000400 */
[----:B0-----:R-:W-:-:S06]  /*3360*/  PRMT R142, RZ, 0x7610, R142 ;  /* 0x00007610ff8e7816 */ /* 0x001fcc000000008e */
[----:B------:R0:W4:Y:S02]  /*3370*/  @!P0 LDG.E.U16 R142, [R248.64] ;  /* 0x00000004f88e8981 */ /* 0x000124000c1e1500 */
[----:B0-----:R-:W-:Y:S01]  /*3380*/  IMAD.WIDE R248, R199, 0x2, R218 ;  /* 0x00000002c7f87825 */ /* 0x001fe200078e02da */
[----:B------:R-:W-:Y:S02]  /*3390*/  LOP3.LUT R233, R233, R232, RZ, 0x3c, !PT ;  /* 0x000000e8e9e97212 */ /* 0x000fe400078e3cff */
[----:B------:R-:W-:Y:S02]  /*33a0*/  LOP3.LUT R231, R231, R230, RZ, 0x3c, !PT ;  /* 0x000000e6e7e77212 */ /* 0x000fe400078e3cff */
[----:B------:R-:W-:Y:S02]  /*33b0*/  LOP3.LUT R208, R209, R208, RZ, 0x3c, !PT ;  /* 0x000000d0d1d07212 */ /* 0x000fe400078e3cff */
[----:B------:R-:W-:Y:S02]  /*33c0*/  LOP3.LUT R232, R233, R232, RZ, 0x3c, !PT ;  /* 0x000000e8e9e87212 */ /* 0x000fe400078e3cff */
[----:B------:R-:W-:-:S02]  /*33d0*/  LOP3.LUT R235, R235, R234, RZ, 0x3c, !PT ;  /* 0x000000eaebeb7212 */ /* 0x000fc400078e3cff */
[----:B------:R-:W-:Y:S02]  /*33e0*/  LOP3.LUT R209, R209, R208, RZ, 0x3c, !PT ;  /* 0x000000d0d1d17212 */ /* 0x000fe400078e3cff */
[----:B------:R-:W-:Y:S02]  /*33f0*/  LOP3.LUT R233, R233, R232, RZ, 0x3c, !PT ;  /* 0x000000e8e9e97212 */ /* 0x000fe400078e3cff */
[C---:B------:R-:W-:Y:S02]  /*3400*/  LOP3.LUT R234, R235.reuse, R234, RZ, 0x3c, !PT ;  /* 0x000000eaebea7212 */ /* 0x040fe400078e3cff */
[----:B------:R-:W-:Y:S02]  /*3410*/  PRMT R126, RZ, 0x7610, R126 ;  /* 0x00007610ff7e7816 */ /* 0x000fe4000000007e */
[----:B------:R-:W-:Y:S01]  /*3420*/  LOP3.LUT R235, R235, R234, RZ, 0x3c, !PT ;  /* 0x000000eaebeb7212 */ /* 0x000fe200078e3cff */
[----:B-----5:R-:W-:Y:S04]  /*3430*/  STS.U16 [R0], R251 ;  /* 0x000000fb00007388 */ /* 0x020fe80000000400 */
[----:B------:R0:W-:Y:S04]  /*3440*/  STS.U16 [R14+0x200], R143 ;  /* 0x0002008f0e007388 */ /* 0x0001e80000000400 */
[----:B------:R1:W-:Y:S01]  /*3450*/  STS.U16 [R14+0x1200], R241 ;  /* 0x001200f10e007388 */ /* 0x0003e20000000400 */
[----:B0-----:R-:W-:-:S02]  /*3460*/  PRMT R143, RZ, 0x7610, R143 ;  /* 0x00007610ff8f7816 */ /* 0x001fc4000000008f */
[----:B-1----:R-:W-:-:S04]  /*3470*/  PRMT R241, RZ, 0x7610, R241 ;  /* 0x00007610fff17816 */ /* 0x002fc800000000f1 */
[----:B------:R0:W5:Y:S04]  /*3480*/  @!P0 LDG.E.U16 R143, [R248.64] ;  /* 0x00000004f88f8981 */ /* 0x000168000c1e1500 */
[----:B------:R1:W-:Y:S01]  /*3490*/  STS.U16 [R14+0x2200], R243 ;  /* 0x002200f30e007388 */ /* 0x0003e20000000400 */
[----:B0-----:R-:W-:Y:S01]  /*34a0*/  IMAD.WIDE R248, R199, 0x2, R220 ;  /* 0x00000002c7f87825 */ /* 0x001fe200078e02dc */
[----:B-1----:R-:W-:-:S04]  /*34b0*/  PRMT R243, RZ, 0x7610, R243 ;  /* 0x00007610fff37816 */ /* 0x002fc800000000f3 */
[----:B------:R0:W2:Y:S04]  /*34c0*/  @!P0 LDG.E.U16 R241, [R248.64] ;  /* 0x00000004f8f18981 */ /* 0x0000a8000c1e1500 */
[----:B------:R1:W-:Y:S01]  /*34d0*/  STS.U16 [R14+0x3200], R245 ;  /* 0x003200f50e007388 */ /* 0x0003e20000000400 */
[----:B0-----:R-:W-:Y:S01]  /*34e0*/  IMAD.WIDE R248, R199, 0x2, R222 ;  /* 0x00000002c7f87825 */ /* 0x001fe200078e02de */
[----:B-1----:R-:W-:-:S04]  /*34f0*/  PRMT R245, RZ, 0x7610, R245 ;  /* 0x00007610fff57816 */ /* 0x002fc800000000f5 */
[----:B------:R0:W5:Y:S04]  /*3500*/  @!P0 LDG.E.U16 R243, [R248.64] ;  /* 0x00000004f8f38981 */ /* 0x000168000c1e1500 */
        /* <DEDUP_REMOVED lines=11> */
[----:B------:R0:W5:Y:S01]  /*35c0*/  @!P0 LDG.E.U16 R246, [R248.64] ;  /* 0x00000004f8f68981 */ /* 0x000162000c1e1500 */
[----:B------:R-:W-:-:S03]  /*35d0*/  IMAD.WIDE R250, R199, 0x2, R208 ;  /* 0x00000002c7fa7825 */ /* 0x000fc600078e02d0 */
[----:B------:R1:W-:Y:S04]  /*35e0*/  STS.U16 [R14+0x7200], R242 ;  /* 0x007200f20e007388 */ /* 0x0003e80000000400 */
[----:B------:R3:W5:Y:S01]  /*35f0*/  @!P0 LDG.E.U16 R126, [R250.64] ;  /* 0x00000004fa7e8981 */ /* 0x000762000c1e1500 */
[----:B0-----:R-:W-:Y:S01]  /*3600*/  IMAD.WIDE R248, R199, 0x2, R230 ;  /* 0x00000002c7f87825 */ /* 0x001fe200078e02e6 */
[----:B-1----:R-:W-:-:S04]  /*3610*/  PRMT R242, RZ, 0x7610, R242 ;  /* 0x00007610fff27816 */ /* 0x002fc800000000f2 */
[----:B------:R0:W5:Y:S01]  /*3620*/  @!P0 LDG.E.U16 R244, [R248.64] ;  /* 0x00000004f8f48981 */ /* 0x000162000c1e1500 */
[----:B---3--:R-:W-:Y:S01]  /*3630*/  PRMT R250, RZ, 0x7610, R250 ;  /* 0x00007610fffa7816 */ /* 0x008fe200000000fa */
[----:B0-----:R-:W-:-:S05]  /*3640*/  IMAD.WIDE R248, R199, 0x2, R232 ;  /* 0x00000002c7f87825 */ /* 0x001fca00078e02e8 */
[----:B------:R0:W3:Y:S02]  /*3650*/  @!P0 LDG.E.U16 R242, [R248.64] ;  /* 0x00000004f8f28981 */ /* 0x0000e4000c1e1500 */
[----:B0-----:R-:W-:-:S05]  /*3660*/  IMAD.WIDE R248, R199, 0x2, R234 ;  /* 0x00000002c7f87825 */ /* 0x001fca00078e02ea */
[----:B------:R-:W3:Y:S04]  /*3670*/  @!P0 LDG.E.U16 R250, [R248.64] ;  /* 0x00000004f8fa8981 */ /* 0x000ee8000c1e1500 */
[----:B------:R-:W-:Y:S04]  /*3680*/  STS.U16 [R15+0x400], R240 ;  /* 0x000400f00f007388 */ /* 0x000fe80000000400 */
        /* <DEDUP_REMOVED lines=47> */
[----:B--2---:R-:W-:Y:S04]  /*3980*/  STS.U16 [R21+0x8000], R124 ;  /* 0x0080007c15007388 */ /* 0x004fe80000000400 */
[----:B------:R-:W-:Y:S04]  /*3990*/  STS.U16 [R21+0x8800], R140 ;  /* 0x0088008c15007388 */ /* 0x000fe80000000400 */
[----:B----4-:R-:W-:Y:S04]  /*39a0*/  STS.U16 [R21+0x8c00], R142 ;  /* 0x008c008e15007388 */ /* 0x010fe80000000400 */
[----:B------:R-:W-:Y:S04]  /*39b0*/  STS.U16 [R21+0x9000], R241 ;  /* 0x009000f115007388 */ /* 0x000fe80000000400 */
[----:B-----5:R-:W-:Y:S04]  /*39c0*/  STS.U16 [R21+0x9400], R245 ;  /* 0x009400f515007388 */ /* 0x020fe80000000400 */
[----:B------:R-:W-:Y:S04]  /*39d0*/  STS.U16 [R21+0x9800], R246 ;  /* 0x009800f615007388 */ /* 0x000fe80000000400 */
[----:B------:R-:W-:Y:S04]  /*39e0*/  STS.U16 [R21+0x8400], R126 ;  /* 0x0084007e15007388 */ /* 0x000fe80000000400 */
[----:B---3--:R-:W-:Y:S04]  /*39f0*/  STS.U16 [R21+0x9c00], R242 ;  /* 0x009c00f215007388 */ /* 0x008fe80000000400 */
        /* <DEDUP_REMOVED lines=8> */
[----:B------:R-:W-:Y:S06]  /*3a80*/  BAR.SYNC.DEFER_BLOCKING 0x0 ;  /* 0x0000000000007b1d */ /* 0x000fec0000010000 */
[----:B------:R-:W-:Y:S04]  /*3a90*/  LDSM.16.MT88.4 R72, [R2] ;  /* 0x000000000248783b */ /* 0x000fe80000004200 */
[----:B------:R-:W0:Y:S04]  /*3aa0*/  LDSM.16.M88.4 R112, [R22+0x8000] ;  /* 0x008000001670783b */ /* 0x000e280000000200 */
[----:B------:R-:W1:Y:S04]  /*3ab0*/  LDSM.16.M88.4 R108, [R22+0x8800] ;  /* 0x00880000166c783b */ /* 0x000e680000000200 */
[----:B------:R-:W2:Y:S04]  /*3ac0*/  LDSM.16.M88.4 R104, [R22+0x9000] ;  /* 0x009000001668783b */ /* 0x000ea80000000200 */
[----:B------:R-:W3:Y:S04]  /*3ad0*/  LDSM.16.M88.4 R100, [R22+0x9800] ;  /* 0x009800001664783b */ /* 0x000ee80000000200 */
[----:B------:R-:W4:Y:S04]  /*3ae0*/  LDSM.16.MT88.4 R64, [R2+0x80] ;  /* 0x000080000240783b */ /* 0x000f280000004200 */
[----:B------:R-:W5:Y:S04]  /*3af0*/  LDSM.16.MT88.4 R52, [R2+0x100] ;  /* 0x000100000234783b */ /* 0x000f680000004200 */
[----:B------:R-:W3:Y:S04]  /*3b00*/  LDSM.16.MT88.4 R48, [R2+0x180] ;  /* 0x000180000230783b */ /* 0x000ee80000004200 */
[----:B------:R-:W4:Y:S04]  /*3b10*/  LDSM.16.MT88.4 R28, [R2+0x2000] ;  /* 0x00200000021c783b */ /* 0x000f280000004200 */
[----:B------:R-:W4:Y:S04]  /*3b20*/  LDSM.16.MT88.4 R80, [R2+0x2080] ;  /* 0x002080000250783b */ /* 0x000f280000004200 */
[----:B------:R-:W5:Y:S01]  /*3b30*/  LDSM.16.MT88.4 R140, [R2+0x2100] ;  /* 0x00210000028c783b */ /* 0x000f620000004200 */
[C---:B0-----:R-:W-:Y:S03]  /*3b40*/  HMMA.16816.F32.BF16 R68, R72.reuse, R112, R68 ;  /* 0x000000704844723c */ /* 0x041fe60000041844 */
[----:B------:R-:W0:Y:S04]  /*3b50*/  LDSM.16.MT88.4 R124, [R2+0x2180] ;  /* 0x00218000027c783b */ /* 0x000e280000004200 */
[----:B------:R-:W-:Y:S01]  /*3b60*/  LDSM.16.M88.4 R76, [R24+0x9000] ;  /* 0x00900000184c783b */ /* 0x000fe20000000200 */
[C---:B-1----:R-:W-:Y:S08]  /*3b70*/  HMMA.16816.F32.BF16 R60, R72.reuse, R108, R60 ;  /* 0x0000006c483c723c */ /* 0x042ff0000004183c */
[C---:B--2---:R-:W-:Y:S08]  /*3b80*/  HMMA.16816.F32.BF16 R56, R72.reuse, R104, R56 ;  /* 0x000000684838723c */ /* 0x044ff00000041838 */
[----:B---3--:R-:W-:Y:S01]  /*3b90*/  HMMA.16816.F32.BF16 R32, R72, R100, R32 ;  /* 0x000000644820723c */ /* 0x008fe20000041820 */
[----:B------:R-:W-:Y:S07]  /*3ba0*/  LDSM.16.M88.4 R72, [R24+0x9800] ;  /* 0x009800001848783b */ /* 0x000fee0000000200 */
[C---:B----4-:R-:W-:Y:S08]  /*3bb0*/  HMMA.16816.F32.BF16 R36, R64.reuse, R112, R36 ;  /* 0x000000704024723c */ /* 0x050ff00000041824 */
[C---:B------:R-:W-:Y:S08]  /*3bc0*/  HMMA.16816.F32.BF16 R40, R64.reuse, R108, R40 ;  /* 0x0000006c4028723c */ /* 0x040ff00000041828 */
[C---:B------:R-:W-:Y:S08]  /*3bd0*/  HMMA.16816.F32.BF16 R44, R64.reuse, R104, R44 ;  /* 0x00000068402c723c */ /* 0x040ff0000004182c */
[-C--:B------:R-:W-:Y:S01]  /*3be0*/  HMMA.16816.F32.BF16 R84, R64, R100.reuse, R84 ;  /* 0x000000644054723c */ /* 0x080fe20000041854 */
[----:B------:R-:W-:Y:S07]  /*3bf0*/  LDSM.16.MT88.4 R64, [R2+0x4080] ;  /* 0x004080000240783b */ /* 0x000fee0000004200 */
[-C--:B-----5:R-:W-:Y:S08]  /*3c00*/  HMMA.16816.F32.BF16 R132, R52, R100.reuse, R132 ;  /* 0x000000643484723c */ /* 0x0a0ff00000041884 */
[----:B------:R-:W-:Y:S08]  /*3c10*/  HMMA.16816.F32.BF16 R116, R48, R100, R116 ;  /* 0x000000643074723c */ /* 0x000ff00000041874 */
[C---:B------:R-:W-:Y:S08]  /*3c20*/  HMMA.16816.F32.BF16 R88, R52.reuse, R112, R88 ;  /* 0x000000703458723c */ /* 0x040ff00000041858 */
[C---:B------:R-:W-:Y:S08]  /*3c30*/  HMMA.16816.F32.BF16 R92, R52.reuse, R108, R92 ;  /* 0x0000006c345c723c */ /* 0x040ff0000004185c */
[----:B------:R-:W-:Y:S01]  /*3c40*/  HMMA.16816.F32.BF16 R96, R52, R104, R96 ;  /* 0x000000683460723c */ /* 0x000fe20000041860 */
[----:B------:R-:W-:Y:S07]  /*3c50*/  LDSM.16.M88.4 R52, [R24+0x8000] ;  /* 0x008000001834783b */ /* 0x000fee0000000200 */
[C---:B------:R-:W-:Y:S08]  /*3c60*/  HMMA.16816.F32.BF16 R136, R48.reuse, R112, R136 ;  /* 0x000000703088723c */ /* 0x040ff00000041888 */
[C---:B------:R-:W-:Y:S08]  /*3c70*/  HMMA.16816.F32.BF16 R128, R48.reuse, R108, R128 ;  /* 0x0000006c3080723c */ /* 0x040ff00000041880 */
[----:B------:R-:W-:Y:S01]  /*3c80*/  HMMA.16816.F32.BF16 R120, R48, R104, R120 ;  /* 0x000000683078723c */ /* 0x000fe20000041878 */
[----:B------:R-:W-:Y:S07]  /*3c90*/  LDSM.16.M88.4 R48, [R24+0x8800] ;  /* 0x008800001830783b */ /* 0x000fee0000000200 */
[C---:B------:R-:W-:Y:S08]  /*3ca0*/  HMMA.16816.F32.BF16 R68, R28.reuse, R114, R68 ;  /* 0x000000721c44723c */ /* 0x040ff00000041844 */
[C---:B------:R-:W-:Y:S08]  /*3cb0*/  HMMA.16816.F32.BF16 R60, R28.reuse, R110, R60 ;  /* 0x0000006e1c3c723c */ /* 0x040ff0000004183c */
[C---:B------:R-:W-:Y:S08]  /*3cc0*/  HMMA.16816.F32.BF16 R56, R28.reuse, R106, R56 ;  /* 0x0000006a1c38723c */ /* 0x040ff00000041838 */
[----:B------:R-:W-:Y:S01]  /*3cd0*/  HMMA.16816.F32.BF16 R32, R28, R102, R32 ;  /* 0x000000661c20723c */ /* 0x000fe20000041820 */
[----:B------:R-:W1:Y:S07]  /*3ce0*/  LDSM.16.MT88.4 R28, [R2+0x4000] ;  /* 0x00400000021c783b */ /* 0x000e6e0000004200 */
[C---:B------:R-:W-:Y:S08]  /*3cf0*/  HMMA.16816.F32.BF16 R36, R80.reuse, R114, R36 ;  /* 0x000000725024723c */ /* 0x040ff00000041824 */
[C---:B------:R-:W-:Y:S08]  /*3d00*/  HMMA.16816.F32.BF16 R40, R80.reuse, R110, R40 ;  /* 0x0000006e5028723c */ /* 0x040ff00000041828 */
[C---:B------:R-:W-:Y:S08]  /*3d10*/  HMMA.16816.F32.BF16 R44, R80.reuse, R106, R44 ;  /* 0x0000006a502c723c */ /* 0x040ff0000004182c */
[-C--:B------:R-:W-:Y:S01]  /*3d20*/  HMMA.16816.F32.BF16 R80, R80, R102.reuse, R84 ;  /* 0x000000665050723c */ /* 0x080fe20000041854 */
[----:B------:R-:W-:Y:S07]  /*3d30*/  LDSM.16.MT88.4 R84, [R2+0x4100] ;  /* 0x004100000254783b */ /* 0x000fee0000004200 */
[-C--:B------:R-:W-:Y:S08]  /*3d40*/  HMMA.16816.F32.BF16 R132, R140, R102.reuse, R132 ;  /* 0x000000668c84723c */ /* 0x080ff00000041884 */
[C---:B0-----:R-:W-:Y:S01]  /*3d50*/  HMMA.16816.F32.BF16 R116, R124.reuse, R102, R116 ;  /* 0x000000667c74723c */ /* 0x041fe20000041874 */
[----:B------:R-:W0:Y:S07]  /*3d60*/  LDSM.16.MT88.4 R100, [R2+0x4180] ;  /* 0x004180000264783b */ /* 0x000e2e0000004200 */
[C---:B------:R-:W-:Y:S08]  /*3d70*/  HMMA.16816.F32.BF16 R136, R124.reuse, R114, R136 ;  /* 0x000000727c88723c */ /* 0x040ff00000041888 */
[C---:B------:R-:W-:Y:S08]  /*3d80*/  HMMA.16816.F32.BF16 R128, R124.reuse, R110, R128 ;  /* 0x0000006e7c80723c */ /* 0x040ff00000041880 */
[----:B------:R-:W-:Y:S08]  /*3d90*/  HMMA.16816.F32.BF16 R120, R124, R106, R120 ;  /* 0x0000006a7c78723c */ /* 0x000ff00000041878 */
[C---:B------:R-:W-:Y:S01]  /*3da0*/  HMMA.16816.F32.BF16 R88, R140.reuse, R114, R88 ;  /* 0x000000728c58723c */ /* 0x040fe20000041858 */
[----:B------:R-:W-:Y:S07]  /*3db0*/  LDSM.16.MT88.4 R112, [R2+0x6100] ;  /* 0x006100000270783b */ /* 0x000fee0000004200 */
[C---:B------:R-:W-:Y:S01]  /*3dc0*/  HMMA.16816.F32.BF16 R92, R140.reuse, R110, R92 ;  /* 0x0000006e8c5c723c */ /* 0x040fe2000004185c */
[----:B------:R-:W-:Y:S07]  /*3dd0*/  LDSM.16.MT88.4 R108, [R2+0x6000] ;  /* 0x00600000026c783b */ /* 0x000fee0000004200 */
[----:B------:R-:W-:Y:S01]  /*3de0*/  HMMA.16816.F32.BF16 R96, R140, R106, R96 ;  /* 0x0000006a8c60723c */ /* 0x000fe20000041860 */
[----:B------:R-:W-:Y:S07]  /*3df0*/  LDSM.16.MT88.4 R104, [R2+0x6080] ;  /* 0x006080000268783b */ /* 0x000fee0000004200 */
[C---:B-1----:R-:W-:Y:S08]  /*3e00*/  HMMA.16816.F32.BF16 R68, R28.reuse, R52, R68 ;  /* 0x000000341c44723c */ /* 0x042ff00000041844 */
[C---:B------:R-:W-:Y:S08]  /*3e10*/  HMMA.16816.F32.BF16 R60, R28.reuse, R48, R60 ;  /* 0x000000301c3c723c */ /* 0x040ff0000004183c */
[C---:B------:R-:W-:Y:S08]  /*3e20*/  HMMA.16816.F32.BF16 R56, R28.reuse, R76, R56 ;  /* 0x0000004c1c38723c */ /* 0x040ff00000041838 */
[----:B------:R-:W-:Y:S01]  /*3e30*/  HMMA.16816.F32.BF16 R32, R28, R72, R32 ;  /* 0x000000481c20723c */ /* 0x000fe20000041820 */
[----:B------:R-:W1:Y:S07]  /*3e40*/  LDSM.16.MT88.4 R28, [R2+0x6180] ;  /* 0x00618000021c783b */ /* 0x000e6e0000004200 */
[C---:B0-----:R-:W-:Y:S08]  /*3e50*/  HMMA.16816.F32.BF16 R136, R100.reuse, R52, R136 ;  /* 0x000000346488723c */ /* 0x041ff00000041888 */
[C---:B------:R-:W-:Y:S08]  /*3e60*/  HMMA.16816.F32.BF16 R128, R100.reuse, R48, R128 ;  /* 0x000000306480723c */ /* 0x040ff00000041880 */
[C---:B------:R-:W-:Y:S08]  /*3e70*/  HMMA.16816.F32.BF16 R120, R100.reuse, R76, R120 ;  /* 0x0000004c6478723c */ /* 0x040ff00000041878 */
[----:B------:R-:W-:Y:S08]  /*3e80*/  HMMA.16816.F32.BF16 R116, R100, R72, R116 ;  /* 0x000000486474723c */ /* 0x000ff00000041874 */
[C---:B------:R-:W-:Y:S08]  /*3e90*/  HMMA.16816.F32.BF16 R36, R64.reuse, R52, R36 ;  /* 0x000000344024723c */ /* 0x040ff00000041824 */
[----:B------:R-:W-:Y:S08]  /*3ea0*/  HMMA.16816.F32.BF16 R40, R64, R48, R40 ;  /* 0x000000304028723c */ /* 0x000ff00000041828 */
[C---:B------:R-:W-:Y:S08]  /*3eb0*/  HMMA.16816.F32.BF16 R88, R84.reuse, R52, R88 ;  /* 0x000000345458723c */ /* 0x040ff00000041858 */
[----:B------:R-:W-:Y:S08]  /*3ec0*/  HMMA.16816.F32.BF16 R92, R84, R48, R92 ;  /* 0x00000030545c723c */ /* 0x000ff0000004185c */
[C---:B------:R-:W-:Y:S08]  /*3ed0*/  HMMA.16816.F32.BF16 R44, R64.reuse, R76, R44 ;  /* 0x0000004c402c723c */ /* 0x040ff0000004182c */
[----:B------:R-:W-:Y:S08]  /*3ee0*/  HMMA.16816.F32.BF16 R80, R64, R72, R80 ;  /* 0x000000484050723c */ /* 0x000ff00000041850 */
[C---:B------:R-:W-:Y:S08]  /*3ef0*/  HMMA.16816.F32.BF16 R96, R84.reuse, R76, R96 ;  /* 0x0000004c5460723c */ /* 0x040ff00000041860 */
[----:B------:R-:W-:Y:S01]  /*3f00*/  HMMA.16816.F32.BF16 R132, R84, R72, R132 ;  /* 0x000000485484723c */ /* 0x000fe20000041884 */
[----:B------:R-:W-:Y:S01]  /*3f10*/  IMAD.WIDE R52, R7, 0x2, R234 ;  /* 0x0000000207347825 */ /* 0x000fe200078e02ea */
[----:B------:R-:W-:-:S03]  /*3f20*/  IADD3 R198, R198, -0x1, RZ ;  /* 0xffffffffc6c67810 */ /* 0x000fc60007ffe0ff */
[----:B------:R-:W-:Y:S01]  /*3f30*/  IMAD.WIDE R48, R7, 0x2, R232 ;  /* 0x0000000207307825 */ /* 0x000fe200078e02e8 */
[----:B------:R-:W-:-:S03]  /*3f40*/  ISETP.NE.U32.AND P0, PT, R198, RZ, PT ;  /* 0x000000ffc600720c */ /* 0x000fc60003f05070 */
[----:B------:R-:W-:Y:S02]  /*3f50*/  IMAD.MOV.U32 R235, RZ, RZ, R52 ;  /* 0x000000ffffeb7224 */ /* 0x000fe400078e0034 */
[----:B------:R-:W-:Y:S02]  /*3f60*/  IMAD.MOV.U32 R234, RZ, RZ, R53 ;  /* 0x000000ffffea7224 */ /* 0x000fe400078e0035 */
[----:B------:R-:W-:Y:S02]  /*3f70*/  IMAD.MOV.U32 R233, RZ, RZ, R48 ;  /* 0x000000ffffe97224 */ /* 0x000fe400078e0030 */
[----:B------:R-:W-:Y:S02]  /*3f80*/  IMAD.MOV.U32 R232, RZ, RZ, R49 ;  /* 0x000000ffffe87224 */ /* 0x000fe400078e0031 */
[----:B------:R-:W-:-:S04]  /*3f90*/  IMAD.WIDE R52, R7, 0x2, R228 ;  /* 0x0000000207347825 */ /* 0x000fc800078e02e4 */
[----:B------:R-:W-:Y:S01]  /*3fa0*/  IMAD.WIDE R48, R7, 0x2, R226 ;  /* 0x0000000207307825 */ /* 0x000fe200078e02e2 */
[C---:B-1----:R-:W-:Y:S03]  /*3fb0*/  HMMA.16816.F32.BF16 R136, R28.reuse, R54, R136 ;  /* 0x000000361c88723c */ /* 0x042fe60000041888 */
[----:B------:R-:W-:Y:S02]  /*3fc0*/  IMAD.MOV.U32 R229, RZ, RZ, R52 ;  /* 0x000000ffffe57224 */ /* 0x000fe400078e0034 */
[----:B------:R-:W-:Y:S02]  /*3fd0*/  IMAD.MOV.U32 R228, RZ, RZ, R53 ;  /* 0x000000ffffe47224 */ /* 0x000fe400078e0035 */
[----:B------:R-:W-:Y:S01]  /*3fe0*/  IMAD.MOV.U32 R227, RZ, RZ, R48 ;  /* 0x000000ffffe37224 */ /* 0x000fe200078e0030 */
[----:B------:R-:W-:Y:S01]  /*3ff0*/  HMMA.16816.F32.BF16 R128, R28, R50, R128 ;  /* 0x000000321c80723c */ /* 0x000fe20000041880 */
[----:B------:R-:W-:-:S02]  /*4000*/  IMAD.MOV.U32 R226, RZ, RZ, R49 ;  /* 0x000000ffffe27224 */ /* 0x000fc400078e0031 */
[----:B------:R-:W-:-:S04]  /*4010*/  IMAD.WIDE R52, R7, 0x2, R222 ;  /* 0x0000000207347825 */ /* 0x000fc800078e02de */
[----:B------:R-:W-:Y:S01]  /*4020*/  IMAD.WIDE R48, R7, 0x2, R218 ;  /* 0x0000000207307825 */ /* 0x000fe200078e02da */
[----:B------:R-:W-:Y:S03]  /*4030*/  HMMA.16816.F32.BF16 R120, R28, R78, R120 ;  /* 0x0000004e1c78723c */ /* 0x000fe60000041878 */
[----:B------:R-:W-:-:S05]  /*4040*/  IMAD.MOV.U32 R223, RZ, RZ, R52 ;  /* 0x000000ffffdf7224 */ /* 0x000fca00078e0034 */
[----:B------:R-:W-:Y:S01]  /*4050*/  HMMA.16816.F32.BF16 R116, R28, R74, R116 ;  /* 0x0000004a1c74723c */ /* 0x000fe20000041874 */
[----:B------:R-:W-:Y:S02]  /*4060*/  IMAD.MOV.U32 R222, RZ, RZ, R53 ;  /* 0x000000ffffde7224 */ /* 0x000fe400078e0035 */
[----:B------:R-:W-:-:S04]  /*4070*/  IMAD.MOV.U32 R219, RZ, RZ, R48 ;  /* 0x000000ffffdb7224 */ /* 0x000fc800078e0030 */
[C---:B------:R-:W-:Y:S01]  /*4080*/  IMAD.WIDE R28, R7.reuse, 0x2, R208 ;  /* 0x00000002071c7825 */ /* 0x040fe200078e02d0 */
[----:B------:R-:W-:Y:S03]  /*4090*/  HMMA.16816.F32.BF16 R68, R108, R54, R68 ;  /* 0x000000366c44723c */ /* 0x000fe60000041844 */
[----:B------:R-:W-:Y:S02]  /*40a0*/  IMAD.MOV.U32 R218, RZ, RZ, R49 ;  /* 0x000000ffffda7224 */ /* 0x000fe400078e0031 */
[----:B------:R-:W-:-:S03]  /*40b0*/  IMAD.WIDE R206, R7, 0x2, R206 ;  /* 0x0000000207ce7825 */ /* 0x000fc600078e02ce */
[----:B------:R-:W-:Y:S01]  /*40c0*/  HMMA.16816.F32.BF16 R60, R108, R50, R60 ;  /* 0x000000326c3c723c */ /* 0x000fe2000004183c */
[----:B------:R-:W-:Y:S02]  /*40d0*/  IMAD.MOV.U32 R209, RZ, RZ, R28 ;  /* 0x000000ffffd17224 */ /* 0x000fe400078e001c */
[----:B------:R-:W-:Y:S02]  /*40e0*/  IMAD.MOV.U32 R208, RZ, RZ, R29 ;  /* 0x000000ffffd07224 */ /* 0x000fe400078e001d */
[----:B------:R-:W-:-:S03]  /*40f0*/  IMAD.WIDE R64, R7, 0x2, R230 ;  /* 0x0000000207407825 */ /* 0x000fc600078e02e6 */
[----:B------:R-:W-:Y:S01]  /*4100*/  HMMA.16816.F32.BF16 R36, R104, R54, R36 ;  /* 0x000000366824723c */ /* 0x000fe20000041824 */
[----:B------:R-:W-:-:S04]  /*4110*/  IMAD.WIDE R52, R7, 0x2, R216 ;  /* 0x0000000207347825 */ /* 0x000fc800078e02d8 */
[----:B------:R-:W-:-:S03]  /*4120*/  IMAD.WIDE R48, R7, 0x2, R214 ;  /* 0x0000000207307825 */ /* 0x000fc600078e02d6 */
[----:B------:R-:W-:Y:S01]  /*4130*/  HMMA.16816.F32.BF16 R40, R104, R50, R40 ;  /* 0x000000326828723c */ /* 0x000fe20000041828 */
[----:B------:R-:W-:Y:S01]  /*4140*/  IMAD.WIDE R28, R7, 0x2, R204 ;  /* 0x00000002071c7825 */ /* 0x000fe200078e02cc */
[----:B------:R-:W-:-:S06]  /*4150*/  IADD3 R202, R202, -0x40, RZ ;  /* 0xffffffc0caca7810 */ /* 0x000fcc0007ffe0ff */
[----:B------:R-:W-:Y:S01]  /*4160*/  HMMA.16816.F32.BF16 R88, R112, R54, R88 ;  /* 0x000000367058723c */ /* 0x000fe20000041858 */
[----:B------:R-:W-:Y:S02]  /*4170*/  IMAD.MOV.U32 R250, RZ, RZ, R206 ;  /* 0x000000fffffa7224 */ /* 0x000fe400078e00ce */
[----:B------:R-:W-:-:S04]  /*4180*/  IMAD.MOV.U32 R231, RZ, RZ, R64 ;  /* 0x000000ffffe77224 */ /* 0x000fc800078e0040 */
[----:B------:R-:W-:Y:S01]  /*4190*/  IMAD.WIDE R54, R7, 0x2, R224 ;  /* 0x0000000207367825 */ /* 0x000fe200078e02e0 */
[----:B------:R-:W-:Y:S03]  /*41a0*/  HMMA.16816.F32.BF16 R92, R112, R50, R92 ;  /* 0x00000032705c723c */ /* 0x000fe6000004185c */
[----:B------:R-:W-:-:S04]  /*41b0*/  IMAD.MOV.U32 R230, RZ, RZ, R65 ;  /* 0x000000ffffe67224 */ /* 0x000fc800078e0041 */
[----:B------:R-:W-:Y:S01]  /*41c0*/  IMAD.WIDE R50, R7, 0x2, R212 ;  /* 0x0000000207327825 */ /* 0x000fe200078e02d4 */
[----:B------:R-:W-:Y:S03]  /*41d0*/  HMMA.16816.F32.BF16 R56, R108, R78, R56 ;  /* 0x0000004e6c38723c */ /* 0x000fe60000041838 */
[----:B------:R-:W-:Y:S02]  /*41e0*/  IMAD.MOV.U32 R225, RZ, RZ, R54 ;  /* 0x000000ffffe17224 */ /* 0x000fe400078e0036 */
[----:B------:R-:W-:-:S03]  /*41f0*/  IMAD.MOV.U32 R224, RZ, RZ, R55 ;  /* 0x000000ffffe07224 */ /* 0x000fc600078e0037 */
[----:B------:R-:W-:Y:S01]  /*4200*/  HMMA.16816.F32.BF16 R32, R108, R74, R32 ;  /* 0x0000004a6c20723c */ /* 0x000fe20000041820 */
[----:B------:R-:W-:-:S04]  /*4210*/  IMAD.WIDE R220, R7, 0x2, R220 ;  /* 0x0000000207dc7825 */ /* 0x000fc800078e02dc */
[----:B------:R-:W-:-:S03]  /*4220*/  IMAD.MOV.U32 R217, RZ, RZ, R52 ;  /* 0x000000ffffd97224 */ /* 0x000fc600078e0034 */
[----:B------:R-:W-:Y:S01]  /*4230*/  HMMA.16816.F32.BF16 R44, R104, R78, R44 ;  /* 0x0000004e682c723c */ /* 0x000fe2000004182c */
[----:B------:R-:W-:Y:S02]  /*4240*/  IMAD.MOV.U32 R216, RZ, RZ, R53 ;  /* 0x000000ffffd87224 */ /* 0x000fe400078e0035 */
[----:B------:R-:W-:Y:S02]  /*4250*/  IMAD.MOV.U32 R215, RZ, RZ, R48 ;  /* 0x000000ffffd77224 */ /* 0x000fe400078e0030 */
[----:B------:R-:W-:-:S03]  /*4260*/  IMAD.MOV.U32 R214, RZ, RZ, R49 ;  /* 0x000000ffffd67224 */ /* 0x000fc600078e0031 */
[----:B------:R-:W-:Y:S01]  /*4270*/  HMMA.16816.F32.BF16 R84, R104, R74, R80 ;  /* 0x0000004a6854723c */ /* 0x000fe20000041850 */
[----:B------:R-:W-:-:S04]  /*4280*/  IMAD.WIDE R210, R7, 0x2, R210 ;  /* 0x0000000207d27825 */ /* 0x000fc800078e02d2 */
[----:B------:R-:W-:-:S03]  /*4290*/  IMAD.MOV.U32 R213, RZ, RZ, R50 ;  /* 0x000000ffffd57224 */ /* 0x000fc600078e0032 */
[----:B------:R-:W-:Y:S01]  /*42a0*/  HMMA.16816.F32.BF16 R96, R112, R78, R96 ;  /* 0x0000004e7060723c */ /* 0x000fe20000041860 */
[----:B------:R-:W-:Y:S02]  /*42b0*/  IMAD.MOV.U32 R212, RZ, RZ, R51 ;  /* 0x000000ffffd47224 */ /* 0x000fe400078e0033 */
[----:B------:R-:W-:-:S05]  /*42c0*/  IMAD.WIDE R236, R8, 0x2, R236 ;  /* 0x0000000208ec7825 */ /* 0x000fca00078e02ec */
[----:B------:R-:W-:Y:S01]  /*42d0*/  HMMA.16816.F32.BF16 R132, R112, R74, R132 ;  /* 0x0000004a7084723c */ /* 0x000fe20000041884 */
[----:B------:R-:W-:Y:S02]  /*42e0*/  IMAD.MOV.U32 R206, RZ, RZ, R207 ;  /* 0x000000ffffce7224 */ /* 0x000fe400078e00cf */
[----:B------:R-:W-:Y:S02]  /*42f0*/  IMAD.MOV.U32 R205, RZ, RZ, R28 ;  /* 0x000000ffffcd7224 */ /* 0x000fe400078e001c */
[----:B------:R-:W-:Y:S01]  /*4300*/  IMAD.MOV.U32 R204, RZ, RZ, R29 ;  /* 0x000000ffffcc7224 */ /* 0x000fe200078e001d */
[----:B------:R-:W-:Y:S01]  /*4310*/  @!P0 CALL.REL.NOINC `(.L_x_2) ;  /* 0x0000001000008944 */ /* 0x000fe20003c00000 */
[----:B------:R-:W-:Y:S05]  /*4320*/  BRA `(.L_x_3) ;  /* 0xffffdca000007947 */ /* 0x000fea000383ffff */
.L_x_2:
[----:B------:R-:W-:Y:S02]  /*4330*/  F2FP.BF16.PACK_AB R13, R131, R130 ;  /* 0x00000082830d723e */ /* 0x000fe400000010ff */
[----:B------:R-:W-:Y:S02]  /*4340*/  F2FP.BF16.PACK_AB R129, R129, R128 ;  /* 0x000000808181723e */ /* 0x000fe400000010ff */
[----:B------:R-:W-:-:S02]  /*4350*/  F2FP.BF16.PACK_AB R17, R95, R94 ;  /* 0x0000005e5f11723e */ /* 0x000fc400000010ff */
[----:B------:R-:W-:Y:S02]  /*4360*/  F2FP.BF16.PACK_AB R93, R93, R92 ;  /* 0x0000005c5d5d723e */ /* 0x000fe400000010ff */
[----:B------:R-:W-:Y:S02]  /*4370*/  F2FP.BF16.PACK_AB R21, R43, R42 ;  /* 0x0000002a2b15723e */ /* 0x000fe400000010ff */
[----:B------:R-:W-:Y:S02]  /*4380*/  F2FP.BF16.PACK_AB R41, R41, R40 ;  /* 0x000000282929723e */ /* 0x000fe400000010ff */
        /* <DEDUP_REMOVED lines=26> */
.L_x_1:
[----:B------:R-:W-:Y:S01]  /*4530*/  BAR.SYNC.DEFER_BLOCKING 0x0 ;  /* 0x0000000000007b1d */ /* 0x000fe20000010000 */
[----:B------:R-:W-:Y:S01]  /*4540*/  IMAD.SHL.U32 R0, R6, 0x400, RZ ;  /* 0x0000040006007824 */ /* 0x000fe200078e00ff */
[----:B------:R-:W-:Y:S01]  /*4550*/  ISETP.GE.AND P0, PT, R4, c[0x0][0x178], PT ;  /* 0x00005e0004007a0c */ /* 0x000fe20003f06270 */
[----:B------:R-:W-:-:S02]  /*4560*/  IMAD.SHL.U32 R2, R6, 0x4, RZ ;  /* 0x0000000406027824 */ /* 0x000fc400078e00ff */
[----:B------:R-:W-:Y:S01]  /*4570*/  IMAD.SHL.U32 R7, R6, 0x80, RZ ;  /* 0x0000008006077824 */ /* 0x000fe200078e00ff */
[----:B------:R-:W-:Y:S01]  /*4580*/  LOP3.LUT R0, R0, 0x6000, RZ, 0xc0, !PT ;  /* 0x0000600000007812 */ /* 0x000fe200078ec0ff */
[----:B------:R-:W-:Y:S01]  /*4590*/  IMAD.SHL.U32 R6, R6, 0x1000, RZ ;  /* 0x0000100006067824 */ /* 0x000fe200078e00ff */
[----:B------:R-:W-:Y:S02]  /*45a0*/  ISETP.LT.AND P6, PT, R5, c[0x0][0x17c], !P0 ;  /* 0x00005f0005007a0c */ /* 0x000fe400047c1270 */
[----:B------:R-:W-:Y:S02]  /*45b0*/  LOP3.LUT R3, R0, 0x60, R3, 0xf8, !PT ;  /* 0x0000006000037812 */ /* 0x000fe400078ef803 */
[----:B------:R-:W-:Y:S02]  /*45c0*/  LOP3.LUT R7, R7, 0x1000, RZ, 0xc0, !PT ;  /* 0x0000100007077812 */ /* 0x000fe400078ec0ff */
[----:B------:R-:W-:Y:S01]  /*45d0*/  LOP3.LUT R2, R3, 0x370, R2, 0x78, !PT ;  /* 0x0000037003027812 */ /* 0x000fe200078e7802 */
[----:B------:R-:W-:Y:S01]  /*45e0*/  IMAD R3, R4, c[0x0][0x194], RZ ;  /* 0x0000650004037a24 */ /* 0x000fe200078e02ff */
[----:B------:R-:W-:-:S02]  /*45f0*/  LOP3.LUT R6, R6, 0x6000, RZ, 0xc0, !PT ;  /* 0x0000600006067812 */ /* 0x000fc400078ec0ff */
[----:B------:R-:W-:Y:S01]  /*4600*/  IADD3 R0, R5, 0x2, RZ ;  /* 0x0000000205007810 */ /* 0x000fe20007ffe0ff */
[----:B------:R-:W-:Y:S01]  /*4610*/  IMAD.IADD R7, R7, 0x1, R2 ;  /* 0x0000000107077824 */ /* 0x000fe200078e0202 */
[----:B------:R-:W-:Y:S01]  /*4620*/  IADD3 R2, R5, 0x1, RZ ;  /* 0x0000000105027810 */ /* 0x000fe20007ffe0ff */
[----:B------:R-:W-:Y:S01]  /*4630*/  IMAD R201, R201, 0x10, R6 ;  /* 0x00000010c9c97824 */ /* 0x000fe200078e0206 */
[----:B------:R-:W-:Y:S02]  /*4640*/  ISETP.LT.AND P1, PT, R0, c[0x0][0x17c], !P0 ;  /* 0x00005f0000007a0c */ /* 0x000fe40004721270 */
[----:B------:R-:W-:Y:S01]  /*4650*/  STS.128 [R7], R60 ;  /* 0x0000003c07007388 */ /* 0x000fe20000000c00 */
[----:B------:R-:W-:Y:S02]  /*4660*/  ISETP.LT.AND P2, PT, R2, c[0x0][0x17c], !P0 ;  /* 0x00005f0002007a0c */ /* 0x000fe40004741270 */
[----:B------:R-:W-:Y:S01]  /*4670*/  LOP3.LUT R26, R201, 0x20, RZ, 0x3c, !PT ;  /* 0x00000020c91a7812 */ /* 0x000fe200078e3cff */
[----:B------:R-:W-:Y:S01]  /*4680*/  STS.128 [R7+0x80], R8 ;  /* 0x0000800807007388 */ /* 0x000fe20000000c00 */
[----:B------:R-:W-:-:S02]  /*4690*/  LEA R2, P3, R3, c[0x0][0x170], 0x1 ;  /* 0x00005c0003027a11 */ /* 0x000fc400078608ff */
[----:B------:R-:W-:Y:S01]  /*46a0*/  LOP3.LUT R44, R201, 0x40, RZ, 0x3c, !PT ;  /* 0x00000040c92c7812 */ /* 0x000fe200078e3cff */
[----:B------:R-:W-:Y:S01]  /*46b0*/  STS.128 [R7+0x400], R40 ;  /* 0x0004002807007388 */ /* 0x000fe20000000c00 */
[----:B------:R-:W-:Y:S02]  /*46c0*/  LEA.HI.X.SX32 R0, R3, c[0x0][0x174], 0x1, P3 ;  /* 0x00005d0003007a11 */ /* 0x000fe400018f0eff */
[----:B------:R-:W-:Y:S01]  /*46d0*/  LOP3.LUT R32, R201, 0x60, RZ, 0x3c, !PT ;  /* 0x00000060c9207812 */ /* 0x000fe200078e3cff */
[----:B------:R-:W-:Y:S01]  /*46e0*/  STS.128 [R7+0x480], R20 ;  /* 0x0004801407007388 */ /* 0x000fe20000000c00 */
[C---:B------:R-:W-:Y:S02]  /*46f0*/  IADD3 R4, R5.reuse, 0x3, RZ ;  /* 0x0000000305047810 */ /* 0x040fe40007ffe0ff */
[----:B------:R-:W-:Y:S01]  /*4700*/  IADD3 R3, R5, 0x5, RZ ;  /* 0x0000000505037810 */ /* 0x000fe20007ffe0ff */
[----:B------:R-:W-:Y:S01]  /*4710*/  STS.128 [R7+0x800], R92 ;  /* 0x0008005c07007388 */ /* 0x000fe20000000c00 */
[----:B------:R-:W-:-:S03]  /*4720*/  ISETP.LT.AND P5, PT, R4, c[0x0][0x17c], !P0 ;  /* 0x00005f0004007a0c */ /* 0x000fc600047a1270 */
[----:B------:R0:W-:Y:S04]  /*4730*/  STS.128 [R7+0x880], R16 ;  /* 0x0008801007007388 */ /* 0x0001e80000000c00 */
[----:B------:R-:W-:Y:S04]  /*4740*/  STS.128 [R7+0xc00], R128 ;  /* 0x000c008007007388 */ /* 0x000fe80000000c00 */
[----:B------:R1:W-:Y:S04]  /*4750*/  STS.128 [R7+0xc80], R12 ;  /* 0x000c800c07007388 */ /* 0x0003e80000000c00 */
[----:B------:R-:W-:Y:S01]  /*4760*/  BAR.SYNC.DEFER_BLOCKING 0x0 ;  /* 0x0000000000007b1d */ /* 0x000fe20000010000 */
[C---:B0-----:R-:W-:Y:S01]  /*4770*/  IMAD R17, R5.reuse, c[0x0][0x198], RZ ;  /* 0x0000660005117a24 */ /* 0x041fe200078e02ff */
[----:B------:R-:W-:-:S04]  /*4780*/  IADD3 R16, R5, 0x4, RZ ;  /* 0x0000000405107810 */ /* 0x000fc80007ffe0ff */
[C---:B------:R-:W-:Y:S02]  /*4790*/  LEA R6, P3, R17.reuse, R2, 0x1 ;  /* 0x0000000211067211 */ /* 0x040fe400078608ff */
[----:B------:R-:W-:Y:S02]  /*47a0*/  ISETP.LT.AND P4, PT, R16, c[0x0][0x17c], !P0 ;  /* 0x00005f0010007a0c */ /* 0x000fe40004781270 */
[C---:B-1----:R-:W-:Y:S02]  /*47b0*/  LEA.HI.X.SX32 R7, R17.reuse, R0, 0x1, P3 ;  /* 0x0000000011077211 */ /* 0x042fe400018f0eff */
[----:B------:R-:W-:Y:S02]  /*47c0*/  IADD3 R17, R17, c[0x0][0x198], RZ ;  /* 0x0000660011117a10 */ /* 0x000fe40007ffe0ff */
[----:B------:R-:W-:Y:S02]  /*47d0*/  ISETP.LT.AND P3, PT, R3, c[0x0][0x17c], !P0 ;  /* 0x00005f0003007a0c */ /* 0x000fe40004761270 */
[----:B------:R-:W-:-:S02]  /*47e0*/  IADD3 R23, R17, c[0x0][0x198], RZ ;  /* 0x0000660011177a10 */ /* 0x000fc40007ffe0ff */
[----:B------:R-:W-:Y:S02]  /*47f0*/  IADD3 R3, R5, 0x6, RZ ;  /* 0x0000000605037810 */ /* 0x000fe40007ffe0ff */
[----:B------:R-:W-:Y:S01]  /*4800*/  IADD3 R27, R23, c[0x0][0x198], RZ ;  /* 0x00006600171b7a10 */ /* 0x000fe20007ffe0ff */
[----:B------:R-:W0:Y:S03]  /*4810*/  LDS.128 R36, [R201] ;  /* 0x00000000c9247984 */ /* 0x000e260000000c00 */
[----:B------:R-:W-:Y:S01]  /*4820*/  IADD3 R31, R27, c[0x0][0x198], RZ ;  /* 0x000066001b1f7a10 */ /* 0x000fe20007ffe0ff */
[----:B------:R-:W1:Y:S04]  /*4830*/  LDS.128 R8, [R26] ;  /* 0x000000001a087984 */ /* 0x000e680000000c00 */
[----:B------:R-:W2:Y:S04]  /*4840*/  LDS.128 R12, [R44] ;  /* 0x000000002c0c7984 */ /* 0x000ea80000000c00 */
[----:B0-----:R0:W-:Y:S01]  /*4850*/  @P6 STG.E.U16 [R6.64], R36 ;  /* 0x0000002406006986 */ /* 0x0011e2000c101504 */
[----:B------:R-:W-:-:S02]  /*4860*/  LEA R20, P6, R17, R2, 0x1 ;  /* 0x0000000211147211 */ /* 0x000fc400078c08ff */
[----:B------:R-:W-:Y:S02]  /*4870*/  PRMT R4, R36, 0x7632, R4 ;  /* 0x0000763224047816 */ /* 0x000fe40000000004 */
[----:B------:R-:W-:Y:S02]  /*4880*/  LEA.HI.X.SX32 R21, R17, R0, 0x1, P6 ;  /* 0x0000000011157211 */ /* 0x000fe400030f0eff */
[----:B------:R-:W3:Y:S01]  /*4890*/  LDS.128 R16, [R32] ;  /* 0x0000000020107984 */ /* 0x000ee20000000c00 */
[----:B------:R-:W-:-:S03]  /*48a0*/  LEA R24, P6, R23, R2, 0x1 ;  /* 0x0000000217187211 */ /* 0x000fc600078c08ff */
[----:B------:R-:W-:Y:S01]  /*48b0*/  @P2 STG.E.U16 [R20.64], R4 ;  /* 0x0000000414002986 */ /* 0x000fe2000c101504 */
[----:B------:R-:W-:Y:S02]  /*48c0*/  LEA.HI.X.SX32 R25, R23, R0, 0x1, P6 ;  /* 0x0000000017197211 */ /* 0x000fe400030f0eff */
[----:B0-----:R-:W-:Y:S01]  /*48d0*/  LEA R6, P6, R27, R2, 0x1 ;  /* 0x000000021b067211 */ /* 0x001fe200078c08ff */
[----:B------:R-:W0:Y:S01]  /*48e0*/  LDS.128 R20, [R201+0x1000] ;  /* 0x00100000c9147984 */ /* 0x000e220000000c00 */
[----:B------:R-:W-:Y:S02]  /*48f0*/  ISETP.LT.AND P2, PT, R3, c[0x0][0x17c], !P0 ;  /* 0x00005f0003007a0c */ /* 0x000fe40004741270 */
[----:B------:R-:W-:Y:S01]  /*4900*/  LEA.HI.X.SX32 R7, R27, R0, 0x1, P6 ;  /* 0x000000001b077211 */ /* 0x000fe200030f0eff */
[----:B-1----:R1:W-:Y:S01]  /*4910*/  @P1 STG.E.U16 [R24.64], R8 ;  /* 0x0000000818001986 */ /* 0x0023e2000c101504 */
[----:B------:R-:W-:Y:S02]  /*4920*/  LEA R28, P6, R31, R2, 0x1 ;  /* 0x000000021f1c7211 */ /* 0x000fe400078c08ff */
[----:B------:R-:W-:-:S02]  /*4930*/  IADD3 R3, R5, 0x7, RZ ;  /* 0x0000000705037810 */ /* 0x000fc40007ffe0ff */
[C---:B------:R-:W-:Y:S02]  /*4940*/  LEA.HI.X.SX32 R29, R31.reuse, R0, 0x1, P6 ;  /* 0x000000001f1d7211 */ /* 0x040fe400030f0eff */
[----:B------:R-:W-:Y:S02]  /*4950*/  IADD3 R31, R31, c[0x0][0x198], RZ ;  /* 0x000066001f1f7a10 */ /* 0x000fe40007ffe0ff */
[----:B------:R-:W-:Y:S02]  /*4960*/  ISETP.LT.AND P1, PT, R3, c[0x0][0x17c], !P0 ;  /* 0x00005f0003007a0c */ /* 0x000fe40004721270 */
[C---:B------:R-:W-:Y:S02]  /*4970*/  LEA R30, P6, R31.reuse, R2, 0x1 ;  /* 0x000000021f1e7211 */ /* 0x040fe400078c08ff */
[----:B-1----:R-:W-:Y:S02]  /*4980*/  PRMT R25, R8, 0x7632, R25 ;  /* 0x0000763208197816 */ /* 0x002fe40000000019 */
[----:B------:R-:W-:-:S02]  /*4990*/  IADD3 R33, R31, c[0x0][0x198], RZ ;  /* 0x000066001f217a10 */ /* 0x000fc40007ffe0ff */
[----:B------:R-:W-:Y:S01]  /*49a0*/  IADD3 R3, R5, 0x8, RZ ;  /* 0x0000000805037810 */ /* 0x000fe20007ffe0ff */
[----:B------:R1:W-:Y:S01]  /*49b0*/  @P5 STG.E.U16 [R6.64], R25 ;  /* 0x0000001906005986 */ /* 0x0003e2000c101504 */
[----:B--2---:R-:W-:Y:S02]  /*49c0*/  PRMT R4, R12, 0x7632, R4 ;  /* 0x000076320c047816 */ /* 0x004fe40000000004 */
[----:B------:R-:W-:Y:S01]  /*49d0*/  LEA.HI.X.SX32 R31, R31, R0, 0x1, P6 ;  /* 0x000000001f1f7211 */ /* 0x000fe200030f0eff */
[----:B------:R-:W2:Y:S01]  /*49e0*/  LDS.128 R24, [R26+0x1000] ;  /* 0x001000001a187984 */ /* 0x000ea20000000c00 */
[----:B------:R-:W-:Y:S02]  /*49f0*/  ISETP.LT.AND P5, PT, R3, c[0x0][0x17c], !P0 ;  /* 0x00005f0003007a0c */ /* 0x000fe400047a1270 */
[----:B------:R-:W-:Y:S01]  /*4a00*/  IADD3 R35, R33, c[0x0][0x198], RZ ;  /* 0x0000660021237a10 */ /* 0x000fe20007ffe0ff */
[----:B------:R-:W-:Y:S01]  /*4a10*/  @P4 STG.E.U16 [R28.64], R12 ;  /* 0x0000000c1c004986 */ /* 0x000fe2000c101504 */
[----:B------:R-:W-:-:S02]  /*4a20*/  IADD3 R3, R5, 0x9, RZ ;  /* 0x0000000905037810 */ /* 0x000fc40007ffe0ff */
[----:B---3--:R-:W-:Y:S01]  /*4a30*/  PRMT R8, R16, 0x7632, R8 ;  /* 0x0000763210087816 */ /* 0x008fe20000000008 */
[----:B------:R-:W-:Y:S01]  /*4a40*/  @P3 STG.E.U16 [R30.64], R4 ;  /* 0x000000041e003986 */ /* 0x000fe2000c101504 */
[----:B-1----:R-:W-:Y:S02]  /*4a50*/  LEA R6, P6, R33, R2, 0x1 ;  /* 0x0000000221067211 */ /* 0x002fe400078c08ff */
[----:B------:R-:W-:Y:S01]  /*4a60*/  ISETP.LT.AND P4, PT, R3, c[0x0][0x17c], !P0 ;  /* 0x00005f0003007a0c */ /* 0x000fe20004781270 */
[----:B------:R-:W1:Y:S01]  /*4a70*/  LDS.128 R28, [R44+0x1000] ;  /* 0x001000002c1c7984 */ /* 0x000e620000000c00 */
[----:B------:R-:W-:Y:S02]  /*4a80*/  LEA.HI.X.SX32 R7, R33, R0, 0x1, P6 ;  /* 0x0000000021077211 */ /* 0x000fe400030f0eff */
[C---:B------:R-:W-:Y:S02]  /*4a90*/  LEA R40, P6, R35.reuse, R2, 0x1 ;  /* 0x0000000223287211 */ /* 0x040fe400078c08ff */
[----:B------:R-:W-:Y:S01]  /*4aa0*/  IADD3 R33, R35, c[0x0][0x198], RZ ;  /* 0x0000660023217a10 */ /* 0x000fe20007ffe0ff */
[----:B------:R3:W-:Y:S01]  /*4ab0*/  @P2 STG.E.U16 [R6.64], R16 ;  /* 0x0000001006002986 */ /* 0x0007e2000c101504 */
[----:B------:R-:W-:-:S02]  /*4ac0*/  IADD3 R3, R5, 0xa, RZ ;  /* 0x0000000a05037810 */ /* 0x000fc40007ffe0ff */
[----:B------:R-:W-:Y:S02]  /*4ad0*/  LEA.HI.X.SX32 R41, R35, R0, 0x1, P6 ;  /* 0x0000000023297211 */ /* 0x000fe400030f0eff */
[----:B------:R-:W-:Y:S02]  /*4ae0*/  LEA R42, P6, R33, R2, 0x1 ;  /* 0x00000002212a7211 */ /* 0x000fe400078c08ff */
[----:B------:R-:W-:Y:S01]  /*4af0*/  ISETP.LT.AND P3, PT, R3, c[0x0][0x17c], !P0 ;  /* 0x00005f0003007a0c */ /* 0x000fe20004761270 */
[----:B------:R4:W-:Y:S01]  /*4b00*/  @P1 STG.E.U16 [R40.64], R8 ;  /* 0x0000000828001986 */ /* 0x0009e2000c101504 */
[----:B------:R-:W-:Y:S02]  /*4b10*/  IADD3 R3, R5, 0xb, RZ ;  /* 0x0000000b05037810 */ /* 0x000fe40007ffe0ff */
[C---:B------:R-:W-:Y:S02]  /*4b20*/  LEA.HI.X.SX32 R43, R33.reuse, R0, 0x1, P6 ;  /* 0x00000000212b7211 */ /* 0x040fe400030f0eff */
[----:B---3--:R-:W-:-:S02]  /*4b30*/  IADD3 R7, R33, c[0x0][0x198], RZ ;  /* 0x0000660021077a10 */ /* 0x008fc40007ffe0ff */
[----:B------:R-:W3:Y:S01]  /*4b40*/  LDS.128 R32, [R32+0x1000] ;  /* 0x0010000020207984 */ /* 0x000ee20000000c00 */
[----:B------:R-:W-:Y:S02]  /*4b50*/  ISETP.LT.AND P2, PT, R3, c[0x0][0x17c], !P0 ;  /* 0x00005f0003007a0c */ /* 0x000fe40004741270 */
[----:B------:R-:W-:Y:S01]  /*4b60*/  IADD3 R3, R5, 0xc, RZ ;  /* 0x0000000c05037810 */ /* 0x000fe20007ffe0ff */
[----:B0-----:R0:W-:Y:S01]  /*4b70*/  @P5 STG.E.U16 [R42.64], R20 ;  /* 0x000000142a005986 */ /* 0x0011e2000c101504 */
[----:B------:R-:W-:Y:S02]  /*4b80*/  LEA R6, P6, R7, R2, 0x1 ;  /* 0x0000000207067211 */ /* 0x000fe400078c08ff */
[----:B------:R-:W-:Y:S02]  /*4b90*/  ISETP.LT.AND P1, PT, R3, c[0x0][0x17c], !P0 ;  /* 0x00005f0003007a0c */ /* 0x000fe40004721270 */
[----:B------:R-:W-:Y:S02]  /*4ba0*/  IADD3 R45, R7, c[0x0][0x198], RZ ;  /* 0x00006600072d7a10 */ /* 0x000fe40007ffe0ff */
[----:B------:R-:W-:-:S02]  /*4bb0*/  IADD3 R3, R5, 0xd, RZ ;  /* 0x0000000d05037810 */ /* 0x000fc40007ffe0ff */
[----:B------:R-:W-:Y:S02]  /*4bc0*/  LEA.HI.X.SX32 R7, R7, R0, 0x1, P6 ;  /* 0x0000000007077211 */ /* 0x000fe400030f0eff */
[----:B------:R-:W-:Y:S02]  /*4bd0*/  LEA R44, P6, R45, R2, 0x1 ;  /* 0x000000022d2c7211 */ /* 0x000fe400078c08ff */
[----:B------:R-:W-:Y:S02]  /*4be0*/  PRMT R4, R20, 0x7632, R4 ;  /* 0x0000763214047816 */ /* 0x000fe40000000004 */
[----:B------:R-:W-:Y:S02]  /*4bf0*/  ISETP.LT.AND P5, PT, R3, c[0x0][0x17c], !P0 ;  /* 0x00005f0003007a0c */ /* 0x000fe400047a1270 */
[----:B----4-:R-:W-:Y:S01]  /*4c00*/  IADD3 R41, R45, c[0x0][0x198], RZ ;  /* 0x000066002d297a10 */ /* 0x010fe20007ffe0ff */
[----:B------:R4:W-:Y:S01]  /*4c10*/  @P4 STG.E.U16 [R6.64], R4 ;  /* 0x0000000406004986 */ /* 0x0009e2000c101504 */
[----:B------:R-:W-:-:S02]  /*4c20*/  IADD3 R3, R5, 0xe, RZ ;  /* 0x0000000e05037810 */ /* 0x000fc40007ffe0ff */
[----:B------:R-:W-:Y:S02]  /*4c30*/  LEA.HI.X.SX32 R45, R45, R0, 0x1, P6 ;  /* 0x000000002d2d7211 */ /* 0x000fe400030f0eff */
[----:B------:R-:W-:Y:S02]  /*4c40*/  LEA R40, P6, R41, R2, 0x1 ;  /* 0x0000000229287211 */ /* 0x000fe400078c08ff */
[----:B------:R-:W-:Y:S01]  /*4c50*/  ISETP.LT.AND P4, PT, R3, c[0x0][0x17c], !P0 ;  /* 0x00005f0003007a0c */ /* 0x000fe20004781270 */
[----:B--2---:R2:W-:Y:S01]  /*4c60*/  @P3 STG.E.U16 [R44.64], R24 ;  /* 0x000000182c003986 */ /* 0x0045e2000c101504 */
[----:B0-----:R-:W-:Y:S02]  /*4c70*/  IADD3 R43, R41, c[0x0][0x198], RZ ;  /* 0x00006600292b7a10 */ /* 0x001fe40007ffe0ff */
[----:B------:R-:W-:Y:S02]  /*4c80*/  IADD3 R3, R5, 0xf, RZ ;  /* 0x0000000f05037810 */ /* 0x000fe40007ffe0ff */
[----:B------:R-:W-:-:S02]  /*4c90*/  LEA.HI.X.SX32 R41, R41, R0, 0x1, P6 ;  /* 0x0000000029297211 */ /* 0x000fc400030f0eff */
[----:B------:R-:W-:Y:S02]  /*4ca0*/  PRMT R20, R24, 0x7632, R20 ;  /* 0x0000763218147816 */ /* 0x000fe40000000014 */
[----:B------:R-:W-:Y:S02]  /*4cb0*/  LEA R42, P6, R43, R2, 0x1 ;  /* 0x000000022b2a7211 */ /* 0x000fe400078c08ff */
[----:B------:R-:W-:Y:S01]  /*4cc0*/  ISETP.LT.AND P3, PT, R3, c[0x0][0x17c], !P0 ;  /* 0x00005f0003007a0c */ /* 0x000fe20004761270 */
[----:B------:R0:W-:Y:S01]  /*4cd0*/  @P2 STG.E.U16 [R40.64], R20 ;  /* 0x0000001428002986 */ /* 0x0001e2000c101504 */
[----:B----4-:R-:W-:Y:S02]  /*4ce0*/  IADD3 R7, R43, c[0x0][0x198], RZ ;  /* 0x000066002b077a10 */ /* 0x010fe40007ffe0ff */
[----:B------:R-:W-:Y:S02]  /*4cf0*/  IADD3 R3, R5, 0x10, RZ ;  /* 0x0000001005037810 */ /* 0x000fe40007ffe0ff */
[----:B------:R-:W-:-:S02]  /*4d00*/  LEA.HI.X.SX32 R43, R43, R0, 0x1, P6 ;  /* 0x000000002b2b7211 */ /* 0x000fc400030f0eff */
[----:B------:R-:W-:Y:S02]  /*4d10*/  LEA R6, P6, R7, R2, 0x1 ;  /* 0x0000000207067211 */ /* 0x000fe400078c08ff */
[----:B------:R-:W-:Y:S01]  /*4d20*/  ISETP.LT.AND P2, PT, R3, c[0x0][0x17c], !P0 ;  /* 0x00005f0003007a0c */ /* 0x000fe20004741270 */
[----:B-1----:R1:W-:Y:S01]  /*4d30*/  @P1 STG.E.U16 [R42.64], R28 ;  /* 0x0000001c2a001986 */ /* 0x0023e2000c101504 */
[----:B--2---:R-:W-:Y:S02]  /*4d40*/  IADD3 R45, R7, c[0x0][0x198], RZ ;  /* 0x00006600072d7a10 */ /* 0x004fe40007ffe0ff */
[----:B------:R-:W-:Y:S02]  /*4d50*/  IADD3 R3, R5, 0x11, RZ ;  /* 0x0000001105037810 */ /* 0x000fe40007ffe0ff */
[----:B------:R-:W-:Y:S02]  /*4d60*/  LEA.HI.X.SX32 R7, R7, R0, 0x1, P6 ;  /* 0x0000000007077211 */ /* 0x000fe400030f0eff */
[----:B------:R-:W-:-:S02]  /*4d70*/  LEA R44, P6, R45, R2, 0x1 ;  /* 0x000000022d2c7211 */ /* 0x000fc400078c08ff */
[----:B------:R-:W-:Y:S02]  /*4d80*/  PRMT R4, R28, 0x7632, R4 ;  /* 0x000076321c047816 */ /* 0x000fe40000000004 */
[----:B------:R-:W-:Y:S02]  /*4d90*/  ISETP.LT.AND P1, PT, R3, c[0x0][0x17c], !P0 ;  /* 0x00005f0003007a0c */ /* 0x000fe40004721270 */
[----:B0-----:R-:W-:Y:S01]  /*4da0*/  IADD3 R41, R45, c[0x0][0x198], RZ ;  /* 0x000066002d297a10 */ /* 0x001fe20007ffe0ff */
[----:B------:R0:W-:Y:S01]  /*4db0*/  @P5 STG.E.U16 [R6.64], R4 ;  /* 0x0000000406005986 */ /* 0x0001e2000c101504 */
[----:B------:R-:W-:Y:S02]  /*4dc0*/  IADD3 R3, R5, 0x12, RZ ;  /* 0x0000001205037810 */ /* 0x000fe40007ffe0ff */
[----:B------:R-:W-:Y:S02]  /*4dd0*/  LEA.HI.X.SX32 R45, R45, R0, 0x1, P6 ;  /* 0x000000002d2d7211 */ /* 0x000fe400030f0eff */
[----:B------:R-:W-:-:S02]  /*4de0*/  LEA R40, P6, R41, R2, 0x1 ;  /* 0x0000000229287211 */ /* 0x000fc400078c08ff */
[----:B------:R-:W-:Y:S01]  /*4df0*/  ISETP.LT.AND P5, PT, R3, c[0x0][0x17c], !P0 ;  /* 0x00005f0003007a0c */ /* 0x000fe200047a1270 */
[----:B---3--:R2:W-:Y:S01]  /*4e00*/  @P4 STG.E.U16 [R44.64], R32 ;  /* 0x000000202c004986 */ /* 0x0085e2000c101504 */
[----:B-1----:R-:W-:Y:S02]  /*4e10*/  IADD3 R43, R41, c[0x0][0x198], RZ ;  /* 0x00006600292b7a10 */ /* 0x002fe40007ffe0ff */
[----:B------:R-:W-:Y:S02]  /*4e20*/  IADD3 R3, R5, 0x13, RZ ;  /* 0x0000001305037810 */ /* 0x000fe40007ffe0ff */
[----:B------:R-:W-:Y:S02]  /*4e30*/  LEA.HI.X.SX32 R41, R41, R0, 0x1, P6 ;  /* 0x0000000029297211 */ /* 0x000fe400030f0eff */
[----:B------:R-:W-:Y:S02]  /*4e40*/  PRMT R20, R32, 0x7632, R20 ;  /* 0x0000763220147816 */ /* 0x000fe40000000014 */
[----:B------:R-:W-:-:S02]  /*4e50*/  LEA R42, P6, R43, R2, 0x1 ;  /* 0x000000022b2a7211 */ /* 0x000fc400078c08ff */
[----:B------:R-:W-:Y:S01]  /*4e60*/  ISETP.LT.AND P4, PT, R3, c[0x0][0x17c], !P0 ;  /* 0x00005f0003007a0c */ /* 0x000fe20004781270 */
[----:B------:R1:W-:Y:S01]  /*4e70*/  @P3 STG.E.U16 [R40.64], R20 ;  /* 0x0000001428003986 */ /* 0x0003e2000c101504 */
[----:B0-----:R-:W-:Y:S02]  /*4e80*/  IADD3 R7, R43, c[0x0][0x198], RZ ;  /* 0x000066002b077a10 */ /* 0x001fe40007ffe0ff */
[----:B------:R-:W-:Y:S02]  /*4e90*/  IADD3 R3, R5, 0x14, RZ ;  /* 0x0000001405037810 */ /* 0x000fe40007ffe0ff */
[----:B------:R-:W-:Y:S02]  /*4ea0*/  LEA.HI.X.SX32 R43, R43, R0, 0x1, P6 ;  /* 0x000000002b2b7211 */ /* 0x000fe400030f0eff */
[----:B------:R-:W-:Y:S02]  /*4eb0*/  LEA R6, P6, R7, R2, 0x1 ;  /* 0x0000000207067211 */ /* 0x000fe400078c08ff */
[----:B------:R-:W-:Y:S01]  /*4ec0*/  ISETP.LT.AND P3, PT, R3, c[0x0][0x17c], !P0 ;  /* 0x00005f0003007a0c */ /* 0x000fe20004761270 */
[----:B------:R0:W-:Y:S01]  /*4ed0*/  @P2 STG.E.U16 [R42.64], R37 ;  /* 0x000000252a002986 */ /* 0x0001e2000c101504 */
[----:B--2---:R-:W-:-:S02]  /*4ee0*/  IADD3 R45, R7, c[0x0][0x198], RZ ;  /* 0x00006600072d7a10 */ /* 0x004fc40007ffe0ff */
[----:B------:R-:W-:Y:S02]  /*4ef0*/  IADD3 R3, R5, 0x15, RZ ;  /* 0x0000001505037810 */ /* 0x000fe40007ffe0ff */
[----:B------:R-:W-:Y:S02]  /*4f00*/  LEA.HI.X.SX32 R7, R7, R0, 0x1, P6 ;  /* 0x0000000007077211 */ /* 0x000fe400030f0eff */
[----:B------:R-:W-:Y:S02]  /*4f10*/  LEA R44, P6, R45, R2, 0x1 ;  /* 0x000000022d2c7211 */ /* 0x000fe400078c08ff */
[----:B------:R-:W-:Y:S02]  /*4f20*/  PRMT R4, R37, 0x7632, R4 ;  /* 0x0000763225047816 */ /* 0x000fe40000000004 */
[----:B------:R-:W-:Y:S02]  /*4f30*/  ISETP.LT.AND P2, PT, R3, c[0x0][0x17c], !P0 ;  /* 0x00005f0003007a0c */ /* 0x000fe40004741270 */
[----:B-1----:R-:W-:Y:S01]  /*4f40*/  IADD3 R41, R45, c[0x0][0x198], RZ ;  /* 0x000066002d297a10 */ /* 0x002fe20007ffe0ff */
[----:B------:R1:W-:Y:S01]  /*4f50*/  @P1 STG.E.U16 [R6.64], R4 ;  /* 0x0000000406001986 */ /* 0x0003e2000c101504 */
[----:B------:R-:W-:-:S02]  /*4f60*/  IADD3 R3, R5, 0x16, RZ ;  /* 0x0000001605037810 */ /* 0x000fc40007ffe0ff */
[----:B------:R-:W-:Y:S02]  /*4f70*/  LEA.HI.X.SX32 R45, R45, R0, 0x1, P6 ;  /* 0x000000002d2d7211 */ /* 0x000fe400030f0eff */
[----:B------:R-:W-:Y:S02]  /*4f80*/  LEA R40, P6, R41, R2, 0x1 ;  /* 0x0000000229287211 */ /* 0x000fe400078c08ff */
[----:B------:R-:W-:Y:S01]  /*4f90*/  ISETP.LT.AND P1, PT, R3, c[0x0][0x17c], !P0 ;  /* 0x00005f0003007a0c */ /* 0x000fe20004721270 */
[----:B------:R2:W-:Y:S01]  /*4fa0*/  @P5 STG.E.U16 [R44.64], R9 ;  /* 0x000000092c005986 */ /* 0x0005e2000c101504 */
[----:B0-----:R-:W-:Y:S02]  /*4fb0*/  IADD3 R37, R41, c[0x0][0x198], RZ ;  /* 0x0000660029257a10 */ /* 0x001fe40007ffe0ff */
[----:B------:R-:W-:Y:S02]  /*4fc0*/  IADD3 R3, R5, 0x17, RZ ;  /* 0x0000001705037810 */ /* 0x000fe40007ffe0ff */
[----:B------:R-:W-:-:S02]  /*4fd0*/  LEA.HI.X.SX32 R41, R41, R0, 0x1, P6 ;  /* 0x0000000029297211 */ /* 0x000fc400030f0eff */
[----:B------:R-:W-:Y:S02]  /*4fe0*/  PRMT R20, R9, 0x7632, R20 ;  /* 0x0000763209147816 */ /* 0x000fe40000000014 */
[----:B------:R-:W-:Y:S02]  /*4ff0*/  LEA R36, P6, R37, R2, 0x1 ;  /* 0x0000000225247211 */ /* 0x000fe400078c08ff */
[----:B------:R-:W-:Y:S01]  /*5000*/  ISETP.LT.AND P5, PT, R3, c[0x0][0x17c], !P0 ;  /* 0x00005f0003007a0c */ /* 0x000fe200047a1270 */
[----:B------:R0:W-:Y:S01]  /*5010*/  @P4 STG.E.U16 [R40.64], R20 ;  /* 0x0000001428004986 */ /* 0x0001e2000c101504 */
[----:B-1----:R-:W-:Y:S02]  /*5020*/  IADD3 R7, R37, c[0x0][0x198], RZ ;  /* 0x0000660025077a10 */ /* 0x002fe40007ffe0ff */
[----:B------:R-:W-:Y:S02]  /*5030*/  IADD3 R3, R5, 0x18, RZ ;  /* 0x0000001805037810 */ /* 0x000fe40007ffe0ff */
[----:B------:R-:W-:-:S02]  /*5040*/  LEA.HI.X.SX32 R37, R37, R0, 0x1, P6 ;  /* 0x0000000025257211 */ /* 0x000fc400030f0eff */
[----:B------:R-:W-:Y:S02]  /*5050*/  LEA R6, P6, R7, R2, 0x1 ;  /* 0x0000000207067211 */ /* 0x000fe400078c08ff */
[----:B------:R-:W-:Y:S01]  /*5060*/  ISETP.LT.AND P4, PT, R3, c[0x0][0x17c], !P0 ;  /* 0x00005f0003007a0c */ /* 0x000fe20004781270 */
[----:B------:R1:W-:Y:S01]  /*5070*/  @P3 STG.E.U16 [R36.64], R13 ;  /* 0x0000000d24003986 */ /* 0x0003e2000c101504 */
        /* <DEDUP_REMOVED lines=12> */
[----:B------:R2:W-:Y:S01]  /*5140*/  @P1 STG.E.U16 [R8.64], R17 ;  /* 0x0000001108001986 */ /* 0x0005e2000c101504 */
[----:B-1----:R-:W-:Y:S02]  /*5150*/  IADD3 R13, R41, c[0x0][0x198], RZ ;  /* 0x00006600290d7a10 */ /* 0x002fe40007ffe0ff */
[----:B------:R-:W-:Y:S02]  /*5160*/  IADD3 R3, R5, 0x1b, RZ ;  /* 0x0000001b05037810 */ /* 0x000fe40007ffe0ff */
[----:B------:R-:W-:Y:S02]  /*5170*/  LEA.HI.X.SX32 R41, R41, R0, 0x1, P6 ;  /* 0x0000000029297211 */ /* 0x000fe400030f0eff */
[----:B------:R-:W-:Y:S02]  /*5180*/  PRMT R20, R17, 0x7632, R20 ;  /* 0x0000763211147816 */ /* 0x000fe40000000014 */
[----:B------:R-:W-:-:S02]  /*5190*/  LEA R12, P6, R13, R2, 0x1 ;  /* 0x000000020d0c7211 */ /* 0x000fc400078c08ff */
[----:B------:R-:W-:Y:S01]  /*51a0*/  ISETP.LT.AND P1, PT, R3, c[0x0][0x17c], !P0 ;  /* 0x00005f0003007a0c */ /* 0x000fe20004721270 */
[----:B------:R-:W-:Y:S01]  /*51b0*/  @P5 STG.E.U16 [R40.64], R20 ;  /* 0x0000001428005986 */ /* 0x000fe2000c101504 */
        /* <DEDUP_REMOVED lines=12> */
[----:B------:R-:W-:Y:S01]  /*5280*/  IADD3 R17, R9, c[0x0][0x198], RZ ;  /* 0x0000660009117a10 */ /* 0x000fe20007ffe0ff */
        /* <DEDUP_REMOVED lines=152> */
[----:B------:R-:W-:Y:S02]  /*5c10*/  PRMT R4, R39, 0x7632, R4 ;  /* 0x0000763227047816 */ /* 0x000fe40000000004 */
[----:B------:R-:W-:Y:S02]  /*5c20*/  LEA R8, P6, R9, R2, 0x1 ;  /* 0x0000000209087211 */ /* 0x000fe400078c08ff */
[----:B------:R-:W-:Y:S01]  /*5c30*/  ISETP.LT.AND P5, PT, R3, c[0x0][0x17c], !P0 ;  /* 0x00005f0003007a0c */ /* 0x000fe200047a1270 */
[----:B------:R2:W-:Y:S01]  /*5c40*/  @P4 STG.E.U16 [R6.64], R4 ;  /* 0x0000000406004986 */ /* 0x0005e2000c101504 */
[----:B-1----:R-:W-:-:S02]  /*5c50*/  IADD3 R17, R9, c[0x0][0x198], RZ ;  /* 0x0000660009117a10 */ /* 0x002fc40007ffe0ff */
[----:B------:R-:W-:Y:S02]  /*5c60*/  IADD3 R3, R5, 0x36, RZ ;  /* 0x0000003605037810 */ /* 0x000fe40007ffe0ff */
[----:B------:R-:W-:Y:S02]  /*5c70*/  LEA.HI.X.SX32 R9, R9, R0, 0x1, P6 ;  /* 0x0000000009097211 */ /* 0x000fe400030f0eff */
[----:B------:R-:W-:Y:S02]  /*5c80*/  LEA R16, P6, R17, R2, 0x1 ;  /* 0x0000000211107211 */ /* 0x000fe400078c08ff */
[----:B------:R-:W-:Y:S01]  /*5c90*/  ISETP.LT.AND P4, PT, R3, c[0x0][0x17c], !P0 ;  /* 0x00005f0003007a0c */ /* 0x000fe20004781270 */
[----:B------:R1:W-:Y:S01]  /*5ca0*/  @P3 STG.E.U16 [R8.64], R11 ;  /* 0x0000000b08003986 */ /* 0x0003e2000c101504 */
[----:B------:R-:W-:Y:S02]  /*5cb0*/  IADD3 R3, R5, 0x37, RZ ;  /* 0x0000003705037810 */ /* 0x000fe40007ffe0ff */
[----:B0-----:R-:W-:-:S02]  /*5cc0*/  IADD3 R13, R17, c[0x0][0x198], RZ ;  /* 0x00006600110d7a10 */ /* 0x001fc40007ffe0ff */
[----:B--2---:R-:W-:Y:S02]  /*5cd0*/  PRMT R7, R11, 0x7632, R7 ;  /* 0x000076320b077816 */ /* 0x004fe40000000007 */
[----:B------:R-:W-:Y:S02]  /*5ce0*/  LEA.HI.X.SX32 R17, R17, R0, 0x1, P6 ;  /* 0x0000000011117211 */ /* 0x000fe400030f0eff */
[----:B------:R-:W-:Y:S02]  /*5cf0*/  ISETP.LT.AND P3, PT, R3, c[0x0][0x17c], !P0 ;  /* 0x00005f0003007a0c */ /* 0x000fe40004761270 */
[----:B------:R-:W-:Y:S01]  /*5d00*/  LEA R6, P6, R13, R2, 0x1 ;  /* 0x000000020d067211 */ /* 0x000fe200078c08ff */
[----:B------:R0:W-:Y:S01]  /*5d10*/  @P2 STG.E.U16 [R16.64], R7 ;  /* 0x0000000710002986 */ /* 0x0001e2000c101504 */
[----:B------:R-:W-:Y:S02]  /*5d20*/  IADD3 R3, R5, 0x38, RZ ;  /* 0x0000003805037810 */ /* 0x000fe40007ffe0ff */
[----:B------:R-:W-:-:S02]  /*5d30*/  IADD3 R21, R13, c[0x0][0x198], RZ ;  /* 0x000066000d157a10 */ /* 0x000fc40007ffe0ff */
[----:B------:R-:W-:Y:S02]  /*5d40*/  ISETP.LT.AND P2, PT, R3, c[0x0][0x17c], !P0 ;  /* 0x00005f0003007a0c */ /* 0x000fe40004741270 */
[----:B------:R-:W-:Y:S02]  /*5d50*/  IADD3 R3, R5, 0x39, RZ ;  /* 0x0000003905037810 */ /* 0x000fe40007ffe0ff */
[----:B-1----:R-:W-:Y:S02]  /*5d60*/  IADD3 R9, R21, c[0x0][0x198], RZ ;  /* 0x0000660015097a10 */ /* 0x002fe40007ffe0ff */
[----:B------:R-:W-:Y:S02]  /*5d70*/  PRMT R4, R15, 0x7632, R4 ;  /* 0x000076320f047816 */ /* 0x000fe40000000004 */
[----:B0-----:R-:W-:Y:S02]  /*5d80*/  LEA.HI.X.SX32 R7, R13, R0, 0x1, P6 ;  /* 0x000000000d077211 */ /* 0x001fe400030f0eff */
[----:B------:R-:W-:-:S02]  /*5d90*/  LEA R12, P6, R21, R2, 0x1 ;  /* 0x00000002150c7211 */ /* 0x000fc400078c08ff */
[----:B------:R-:W-:Y:S01]  /*5da0*/  IADD3 R11, R9, c[0x0][0x198], RZ ;  /* 0x00006600090b7a10 */ /* 0x000fe20007ffe0ff */
[----:B------:R0:W-:Y:S01]  /*5db0*/  @P1 STG.E.U16 [R6.64], R15 ;  /* 0x0000000f06001986 */ /* 0x0001e2000c101504 */
[----:B------:R-:W-:Y:S02]  /*5dc0*/  LEA.HI.X.SX32 R13, R21, R0, 0x1, P6 ;  /* 0x00000000150d7211 */ /* 0x000fe400030f0eff */
[----:B------:R-:W-:Y:S02]  /*5dd0*/  ISETP.LT.AND P1, PT, R3, c[0x0][0x17c], !P0 ;  /* 0x00005f0003007a0c */ /* 0x000fe40004721270 */
[----:B------:R-:W-:Y:S01]  /*5de0*/  LEA R8, P6, R9, R2, 0x1 ;  /* 0x0000000209087211 */ /* 0x000fe200078c08ff */
[----:B------:R1:W-:Y:S01]  /*5df0*/  @P5 STG.E.U16 [R12.64], R4 ;  /* 0x000000040c005986 */ /* 0x0003e2000c101504 */
[----:B------:R-:W-:Y:S02]  /*5e00*/  IADD3 R3, R5, 0x3a, RZ ;  /* 0x0000003a05037810 */ /* 0x000fe40007ffe0ff */
[----:B------:R-:W-:-:S02]  /*5e10*/  LEA.HI.X.SX32 R9, R9, R0, 0x1, P6 ;  /* 0x0000000009097211 */ /* 0x000fc400030f0eff */
[----:B------:R-:W-:Y:S02]  /*5e20*/  ISETP.LT.AND P5, PT, R3, c[0x0][0x17c], !P0 ;  /* 0x00005f0003007a0c */ /* 0x000fe400047a1270 */
[C---:B------:R-:W-:Y:S01]  /*5e30*/  LEA R10, P6, R11.reuse, R2, 0x1 ;  /* 0x000000020b0a7211 */ /* 0x040fe200078c08ff */
[----:B------:R2:W-:Y:S01]  /*5e40*/  @P4 STG.E.U16 [R8.64], R19 ;  /* 0x0000001308004986 */ /* 0x0005e2000c101504 */
[----:B0-----:R-:W-:Y:S02]  /*5e50*/  IADD3 R7, R11, c[0x0][0x198], RZ ;  /* 0x000066000b077a10 */ /* 0x001fe40007ffe0ff */
[----:B------:R-:W-:Y:S02]  /*5e60*/  IADD3 R3, R5, 0x3b, RZ ;  /* 0x0000003b05037810 */ /* 0x000fe40007ffe0ff */
[----:B------:R-:W-:Y:S02]  /*5e70*/  PRMT R14, R19, 0x7632, R14 ;  /* 0x00007632130e7816 */ /* 0x000fe4000000000e */
[----:B------:R-:W-:-:S02]  /*5e80*/  LEA.HI.X.SX32 R11, R11, R0, 0x1, P6 ;  /* 0x000000000b0b7211 */ /* 0x000fc400030f0eff */
[----:B-1----:R-:W-:Y:S02]  /*5e90*/  IADD3 R13, R7, c[0x0][0x198], RZ ;  /* 0x00006600070d7a10 */ /* 0x002fe40007ffe0ff */
[----:B------:R-:W-:Y:S01]  /*5ea0*/  ISETP.LT.AND P4, PT, R3, c[0x0][0x17c], !P0 ;  /* 0x00005f0003007a0c */ /* 0x000fe20004781270 */
[----:B------:R0:W-:Y:S01]  /*5eb0*/  @P3 STG.E.U16 [R10.64], R14 ;  /* 0x0000000e0a003986 */ /* 0x0001e2000c101504 */
[----:B------:R-:W-:Y:S02]  /*5ec0*/  LEA R6, P6, R7, R2, 0x1 ;  /* 0x0000000207067211 */ /* 0x000fe400078c08ff */
[----:B------:R-:W-:Y:S02]  /*5ed0*/  IADD3 R3, R5, 0x3c, RZ ;  /* 0x0000003c05037810 */ /* 0x000fe40007ffe0ff */
[----:B------:R-:W-:Y:S02]  /*5ee0*/  IADD3 R15, R13, c[0x0][0x198], RZ ;  /* 0x000066000d0f7a10 */ /* 0x000fe40007ffe0ff */
[----:B------:R-:W-:-:S02]  /*5ef0*/  LEA.HI.X.SX32 R7, R7, R0, 0x1, P6 ;  /* 0x0000000007077211 */ /* 0x000fc400030f0eff */
[----:B------:R-:W-:Y:S02]  /*5f00*/  ISETP.LT.AND P3, PT, R3, c[0x0][0x17c], !P0 ;  /* 0x00005f0003007a0c */ /* 0x000fe40004761270 */
[----:B------:R-:W-:Y:S01]  /*5f10*/  IADD3 R3, R5, 0x3d, RZ ;  /* 0x0000003d05037810 */ /* 0x000fe20007ffe0ff */
[----:B------:R1:W-:Y:S01]  /*5f20*/  @P2 STG.E.U16 [R6.64], R23 ;  /* 0x0000001706002986 */ /* 0x0003e2000c101504 */
[----:B------:R-:W-:Y:S02]  /*5f30*/  LEA R12, P6, R13, R2, 0x1 ;  /* 0x000000020d0c7211 */ /* 0x000fe400078c08ff */
[----:B------:R-:W-:Y:S02]  /*5f40*/  IADD3 R17, R15, c[0x0][0x198], RZ ;  /* 0x000066000f117a10 */ /* 0x000fe40007ffe0ff */
[----:B------:R-:W-:Y:S02]  /*5f50*/  ISETP.LT.AND P2, PT, R3, c[0x0][0x17c], !P0 ;  /* 0x00005f0003007a0c */ /* 0x000fe40004741270 */
[----:B--2---:R-:W-:-:S02]  /*5f60*/  PRMT R9, R23, 0x7632, R9 ;  /* 0x0000763217097816 */ /* 0x004fc40000000009 */
[----:B------:R-:W-:Y:S02]  /*5f70*/  LEA.HI.X.SX32 R13, R13, R0, 0x1, P6 ;  /* 0x000000000d0d7211 */ /* 0x000fe400030f0eff */
[----:B------:R-:W-:Y:S02]  /*5f80*/  IADD3 R3, R17, c[0x0][0x198], RZ ;  /* 0x0000660011037a10 */ /* 0x000fe40007ffe0ff */
[-C--:B------:R-:W-:Y:S01]  /*5f90*/  LEA R8, P6, R15, R2.reuse, 0x1 ;  /* 0x000000020f087211 */ /* 0x080fe200078c08ff */
[----:B------:R2:W-:Y:S01]  /*5fa0*/  @P1 STG.E.U16 [R12.64], R9 ;  /* 0x000000090c001986 */ /* 0x0005e2000c101504 */
[----:B------:R-:W-:Y:S02]  /*5fb0*/  IADD3 R19, R3, c[0x0][0x198], RZ ;  /* 0x0000660003137a10 */ /* 0x000fe40007ffe0ff */
[----:B0-----:R-:W-:Y:S02]  /*5fc0*/  LEA R10, P1, R17, R2, 0x1 ;  /* 0x00000002110a7211 */ /* 0x001fe400078208ff */
[----:B------:R-:W-:-:S02]  /*5fd0*/  IADD3 R21, R19, c[0x0][0x198], RZ ;  /* 0x0000660013157a10 */ /* 0x000fc40007ffe0ff */
[----:B------:R-:W-:Y:S02]  /*5fe0*/  LEA.HI.X.SX32 R11, R17, R0, 0x1, P1 ;  /* 0x00000000110b7211 */ /* 0x000fe400008f0eff */
[----:B-1----:R-:W-:Y:S02]  /*5ff0*/  LEA R6, P1, R21, R2, 0x1 ;  /* 0x0000000215067211 */ /* 0x002fe400078208ff */
[----:B------:R-:W-:Y:S02]  /*6000*/  IADD3 R16, R5, 0x3e, RZ ;  /* 0x0000003e05107810 */ /* 0x000fe40007ffe0ff */
[----:B--2---:R-:W-:Y:S02]  /*6010*/  LEA.HI.X.SX32 R9, R15, R0, 0x1, P6 ;  /* 0x000000000f097211 */ /* 0x004fe400030f0eff */
[----:B------:R-:W-:Y:S02]  /*6020*/  LEA R14, P6, R3, R2, 0x1 ;  /* 0x00000002030e7211 */ /* 0x000fe400078c08ff */
[----:B------:R-:W-:Y:S01]  /*6030*/  IADD3 R17, R21, c[0x0][0x198], RZ ;  /* 0x0000660015117a10 */ /* 0x000fe20007ffe0ff */
[----:B------:R0:W-:Y:S01]  /*6040*/  @P5 STG.E.U16 [R8.64], R27 ;  /* 0x0000001b08005986 */ /* 0x0001e2000c101504 */
[----:B------:R-:W-:-:S02]  /*6050*/  LEA.HI.X.SX32 R15, R3, R0, 0x1, P6 ;  /* 0x00000000030f7211 */ /* 0x000fc400030f0eff */
[----:B------:R-:W-:Y:S02]  /*6060*/  LEA R4, P6, R19, R2, 0x1 ;  /* 0x0000000213047211 */ /* 0x000fe400078c08ff */
[----:B------:R-:W-:Y:S02]  /*6070*/  IADD3 R3, R5, 0x3f, RZ ;  /* 0x0000003f05037810 */ /* 0x000fe40007ffe0ff */
[-C--:B------:R-:W-:Y:S02]  /*6080*/  LEA.HI.X.SX32 R5, R19, R0.reuse, 0x1, P6 ;  /* 0x0000000013057211 */ /* 0x080fe400030f0eff */
[----:B------:R-:W-:Y:S02]  /*6090*/  LEA.HI.X.SX32 R7, R21, R0, 0x1, P1 ;  /* 0x0000000015077211 */ /* 0x000fe400008f0eff */
[----:B------:R-:W-:Y:S02]  /*60a0*/  LEA R2, P6, R17, R2, 0x1 ;  /* 0x0000000211027211 */ /* 0x000fe400078c08ff */
[----:B------:R-:W-:-:S02]  /*60b0*/  ISETP.LT.AND P1, PT, R16, c[0x0][0x17c], !P0 ;  /* 0x00005f0010007a0c */ /* 0x000fc40004721270 */
[----:B------:R-:W-:Y:S02]  /*60c0*/  ISETP.LT.AND P0, PT, R3, c[0x0][0x17c], !P0 ;  /* 0x00005f0003007a0c */ /* 0x000fe40004701270 */
[----:B------:R-:W-:Y:S02]  /*60d0*/  LEA.HI.X.SX32 R3, R17, R0, 0x1, P6 ;  /* 0x0000000011037211 */ /* 0x000fe400030f0eff */
[----:B------:R-:W-:Y:S02]  /*60e0*/  PRMT R0, R27, 0x7632, R0 ;  /* 0x000076321b007816 */ /* 0x000fe40000000000 */
[----:B0-----:R-:W-:-:S03]  /*60f0*/  PRMT R9, R31, 0x7632, R9 ;  /* 0x000076321f097816 */ /* 0x001fc60000000009 */
[----:B------:R0:W-:Y:S04]  /*6100*/  @P4 STG.E.U16 [R10.64], R0 ;  /* 0x000000000a004986 */ /* 0x0001e8000c101504 */
[----:B------:R0:W-:Y:S04]  /*6110*/  @P3 STG.E.U16 [R14.64], R31 ;  /* 0x0000001f0e003986 */ /* 0x0001e8000c101504 */
[----:B------:R0:W-:Y:S04]  /*6120*/  @P2 STG.E.U16 [R4.64], R9 ;  /* 0x0000000904002986 */ /* 0x0001e8000c101504 */
[----:B------:R0:W-:Y:S01]  /*6130*/  @P1 STG.E.U16 [R6.64], R35 ;  /* 0x0000002306001986 */ /* 0x0001e2000c101504 */
[----:B------:R-:W-:Y:S05]  /*6140*/  @!P0 EXIT ;  /* 0x000000000000894d */ /* 0x000fea0003800000 */
[----:B0-----:R-:W-:-:S05]  /*6150*/  PRMT R35, R35, 0x7632, R35 ;  /* 0x0000763223237816 */ /* 0x001fca0000000023 */
[----:B------:R-:W-:Y:S01]  /*6160*/  STG.E.U16 [R2.64], R35 ;  /* 0x0000002302007986 */ /* 0x000fe2000c101504 */
[----:B------:R-:W-:Y:S05]  /*6170*/  EXIT ;  /* 0x000000000000794d */ /* 0x000fea0003800000 */
.L_x_4:
[----:B------:R-:W-:-:S00]  /*6180*/  BRA `(.L_x_4) ;  /* 0xfffffff000007947 */ /* 0x000fc0000383ffff */
[----:B------:R-:W-:-:S00]  /*6190*/  NOP ;  /* 0x0000000000007918 */ /* 0x000fc00000000000 */
        /* <DEDUP_REMOVED lines=14> */
.L_x_5:


//--------------------- .nv.shared.matmul_kernel  --------------------------
	.section	.nv.shared.matmul_kernel,"aw",@nobits
	.sectionflags	@""
	.align	16
